// auto-generated by cutlass_sweep.gemm — config: {"arch": "sm_100", "cluster_m": 2, "cluster_n": 2, "dtype": "int8", "stages": 5, "tile_k": 128, "tile_m": 64, "tile_n": 64}
#include "cutlass/cutlass.h"
#include "cutlass/gemm/collective/collective_builder.hpp"
#include "cutlass/gemm/device/gemm_universal_adapter.h"
#include "cutlass/gemm/kernel/gemm_universal.hpp"
#include "cutlass/epilogue/collective/collective_builder.hpp"

using ElemA = int8_t;
using ElemB = int8_t;
using ElemCD = int8_t;
using Acc  = int32_t;
using TileShape    = cute::Shape<cute::_64, cute::_64, cute::_128>;
using ClusterShape = cute::Shape<cute::_2, cute::_2, cute::_1>;

using CollectiveEpilogue = typename cutlass::epilogue::collective::CollectiveBuilder<
    cutlass::arch::Sm100, cutlass::arch::OpClassTensorOp,
    TileShape, ClusterShape,
    cutlass::epilogue::collective::EpilogueTileAuto,
    Acc, Acc,
    ElemCD, cutlass::layout::RowMajor, 128 / cutlass::sizeof_bits<ElemCD>::value,
    ElemCD, cutlass::layout::RowMajor, 128 / cutlass::sizeof_bits<ElemCD>::value,
    cutlass::epilogue::collective::EpilogueScheduleAuto
  >::CollectiveOp;

using CollectiveMainloop = typename cutlass::gemm::collective::CollectiveBuilder<
    cutlass::arch::Sm100, cutlass::arch::OpClassTensorOp,
    ElemA, cutlass::layout::RowMajor, 128 / cutlass::sizeof_bits<ElemA>::value,
    ElemB, cutlass::layout::ColumnMajor, 128 / cutlass::sizeof_bits<ElemB>::value,
    Acc,
    TileShape, ClusterShape,
    cutlass::gemm::collective::StageCount<5>,
    cutlass::gemm::collective::KernelScheduleAuto
  >::CollectiveOp;

using GemmKernel = cutlass::gemm::kernel::GemmUniversal<
    cute::Shape<int,int,int,int>,
    CollectiveMainloop,
    CollectiveEpilogue
>;
using Gemm = cutlass::gemm::device::GemmUniversalAdapter<GemmKernel>;

// Force the device kernel symbol into the cubin without needing a host main.
auto* _anchor = &cutlass::device_kernel<GemmKernel>;


// ===== COMPILED SASS (sm_100a) =====

	.target	sm_100a

	.elftype	@"ET_EXEC"


//--------------------- .note.nv.tkinfo           --------------------------
	.section	.note.nv.tkinfo,"",@"SHT_NOTE"
	.sectionflags	@"SHF_NOTE_NV_TKINFO"
	.tkinfo
        /*0018*/ 	.word	0x00000002
        /*0030*/ 	.string	""
        /*0030*/ 	.string	"ptxas"
        /*0030*/ 	.string	"Cuda compilation tools, release 13.0, V13.0.88"
        /*0030*/ 	.string	"Build cuda_13.0.r13.0/compiler.36424714_0"
        /*0030*/ 	.string	"-arch sm_100a -m 64 "



//--------------------- .note.nv.cuinfo           --------------------------
	.section	.note.nv.cuinfo,"",@"SHT_NOTE"
	.sectionflags	@"SHF_NOTE_NV_CUINFO"
        /*0018*/ 	.short	0x0002
        /*001a*/ 	.short	0x0064
        /*001c*/ 	.short	0x0082
	.zero		2


//--------------------- .nv.info                  --------------------------
	.section	.nv.info,"",@"SHT_CUDA_INFO"
	.align	4


	//----- nvinfo : EIATTR_REGCOUNT
	.align		4
        /*0000*/ 	.byte	0x04, 0x2f
        /*0002*/ 	.short	(.L_19 - .L_18)
	.align		4
.L_18:
        /*0004*/ 	.word	index@(_ZN7cutlass13device_kernelINS_4gemm6kernel13GemmUniversalIN4cute5tupleIJiiiiEEENS1_10collective13CollectiveMmaINS1_35MainloopSm100TmaUmmaWarpSpecializedILi5ELi2ELi4ENS5_IJNS4_1CILi2EEESB_NSA_ILi1EEEEEEEENS5_IJNSA_ILi64EEESF_NSA_ILi128EEEEEEaNS5_IJlSC_lEEEaSI_NS4_8TiledMMAINS4_8MMA_AtomIJNS4_15SM100_MMA_S8_SSIaaiLi64ELi64ELNS4_4UMMA5MajorE0ELSN_0ELNSM_8SaturateE0EEEEEENS4_6LayoutINS5_IJSC_SC_SC_EEENS5_IJNSA_ILi0EEEST_ST_EEEEENS5_IJNS4_10UnderscoreESW_SW_EEEEENS4_23SM90_TMA_LOAD_MULTICASTENS4_14ComposedLayoutINS4_7SwizzleILi3ELi4ELi3EEENS4_18smem_ptr_flag_bitsILi8EEENSR_INS5_IJNSA_ILi8EEESG_EEENS5_IJSG_SC_EEEEEEEvNS4_8identityESZ_S19_vS1A_EENS_8epilogue10collective18CollectiveEpilogueINS1C_23Sm100TmaWarpSpecializedILi1ELi1ELi32ELb0ELb0EEEJSH_NS5_IJNSR_ISF_SC_EES1H_EEEaSI_aSI_NS1C_6fusion15FusionCallbacksIS1G_NS1J_17LinearCombinationIaiaiLNS_15FloatRoundStyleE2EEESH_S1I_JEEENS4_5SM1004TMEM4LOAD26SM100_TMEM_LOAD_16dp32b32xENS4_13SM90_TMA_LOADENS10_INS11_ILi2ELi4ELi3EEES14_NSR_INS5_IJS15_SF_EEENS5_IJSF_SC_EEEEEEENS4_39AutoVectorizingCopyWithAssumedAlignmentILi128EEENS4_14SM90_TMA_STOREES1Y_S20_S20_EEEvvEEEEvNT_6ParamsE)
        /*0008*/ 	.word	0x00000059


	//----- nvinfo : EIATTR_FRAME_SIZE
	.align		4
.L_19:
        /*000c*/ 	.byte	0x04, 0x11
        /*000e*/ 	.short	(.L_21 - .L_20)
	.align		4
.L_20:
        /*0010*/ 	.word	index@($__internal_2_$__cuda_sm10x_tcgen05_guardrail_trap_unallocated_columns_being_dealloced)
        /*0014*/ 	.word	0x00000000


	//----- nvinfo : EIATTR_FRAME_SIZE
	.align		4
.L_21:
        /*0018*/ 	.byte	0x04, 0x11
        /*001a*/ 	.short	(.L_23 - .L_22)
	.align		4
.L_22:
        /*001c*/ 	.word	index@($__internal_1_$__cuda_sm10x_tcgen05_guardrail_trap_phase_invalid_during_alloc)
        /*0020*/ 	.word	0x00000000


	//----- nvinfo : EIATTR_FRAME_SIZE
	.align		4
.L_23:
        /*0024*/ 	.byte	0x04, 0x11
        /*0026*/ 	.short	(.L_25 - .L_24)
	.align		4
.L_24:
        /*0028*/ 	.word	index@($__internal_0_$__cuda_sm10x_tcgen05_guardrail_trap_col_being_dealloced_not_returned_by_alloc)
        /*002c*/ 	.word	0x00000000


	//----- nvinfo : EIATTR_FRAME_SIZE
	.align		4
.L_25:
        /*0030*/ 	.byte	0x04, 0x11
        /*0032*/ 	.short	(.L_27 - .L_26)
	.align		4
.L_26:
        /*0034*/ 	.word	index@(_ZN7cutlass13device_kernelINS_4gemm6kernel13GemmUniversalIN4cute5tupleIJiiiiEEENS1_10collective13CollectiveMmaINS1_35MainloopSm100TmaUmmaWarpSpecializedILi5ELi2ELi4ENS5_IJNS4_1CILi2EEESB_NSA_ILi1EEEEEEEENS5_IJNSA_ILi64EEESF_NSA_ILi128EEEEEEaNS5_IJlSC_lEEEaSI_NS4_8TiledMMAINS4_8MMA_AtomIJNS4_15SM100_MMA_S8_SSIaaiLi64ELi64ELNS4_4UMMA5MajorE0ELSN_0ELNSM_8SaturateE0EEEEEENS4_6LayoutINS5_IJSC_SC_SC_EEENS5_IJNSA_ILi0EEEST_ST_EEEEENS5_IJNS4_10UnderscoreESW_SW_EEEEENS4_23SM90_TMA_LOAD_MULTICASTENS4_14ComposedLayoutINS4_7SwizzleILi3ELi4ELi3EEENS4_18smem_ptr_flag_bitsILi8EEENSR_INS5_IJNSA_ILi8EEESG_EEENS5_IJSG_SC_EEEEEEEvNS4_8identityESZ_S19_vS1A_EENS_8epilogue10collective18CollectiveEpilogueINS1C_23Sm100TmaWarpSpecializedILi1ELi1ELi32ELb0ELb0EEEJSH_NS5_IJNSR_ISF_SC_EES1H_EEEaSI_aSI_NS1C_6fusion15FusionCallbacksIS1G_NS1J_17LinearCombinationIaiaiLNS_15FloatRoundStyleE2EEESH_S1I_JEEENS4_5SM1004TMEM4LOAD26SM100_TMEM_LOAD_16dp32b32xENS4_13SM90_TMA_LOADENS10_INS11_ILi2ELi4ELi3EEES14_NSR_INS5_IJS15_SF_EEENS5_IJSF_SC_EEEEEEENS4_39AutoVectorizingCopyWithAssumedAlignmentILi128EEENS4_14SM90_TMA_STOREES1Y_S20_S20_EEEvvEEEEvNT_6ParamsE)
        /*0038*/ 	.word	0x00000000


	//----- nvinfo : EIATTR_MIN_STACK_SIZE
	.align		4
.L_27:
        /*003c*/ 	.byte	0x04, 0x12
        /*003e*/ 	.short	(.L_29 - .L_28)
	.align		4
.L_28:
        /*0040*/ 	.word	index@(_ZN7cutlass13device_kernelINS_4gemm6kernel13GemmUniversalIN4cute5tupleIJiiiiEEENS1_10collective13CollectiveMmaINS1_35MainloopSm100TmaUmmaWarpSpecializedILi5ELi2ELi4ENS5_IJNS4_1CILi2EEESB_NSA_ILi1EEEEEEEENS5_IJNSA_ILi64EEESF_NSA_ILi128EEEEEEaNS5_IJlSC_lEEEaSI_NS4_8TiledMMAINS4_8MMA_AtomIJNS4_15SM100_MMA_S8_SSIaaiLi64ELi64ELNS4_4UMMA5MajorE0ELSN_0ELNSM_8SaturateE0EEEEEENS4_6LayoutINS5_IJSC_SC_SC_EEENS5_IJNSA_ILi0EEEST_ST_EEEEENS5_IJNS4_10UnderscoreESW_SW_EEEEENS4_23SM90_TMA_LOAD_MULTICASTENS4_14ComposedLayoutINS4_7SwizzleILi3ELi4ELi3EEENS4_18smem_ptr_flag_bitsILi8EEENSR_INS5_IJNSA_ILi8EEESG_EEENS5_IJSG_SC_EEEEEEEvNS4_8identityESZ_S19_vS1A_EENS_8epilogue10collective18CollectiveEpilogueINS1C_23Sm100TmaWarpSpecializedILi1ELi1ELi32ELb0ELb0EEEJSH_NS5_IJNSR_ISF_SC_EES1H_EEEaSI_aSI_NS1C_6fusion15FusionCallbacksIS1G_NS1J_17LinearCombinationIaiaiLNS_15FloatRoundStyleE2EEESH_S1I_JEEENS4_5SM1004TMEM4LOAD26SM100_TMEM_LOAD_16dp32b32xENS4_13SM90_TMA_LOADENS10_INS11_ILi2ELi4ELi3EEES14_NSR_INS5_IJS15_SF_EEENS5_IJSF_SC_EEEEEEENS4_39AutoVectorizingCopyWithAssumedAlignmentILi128EEENS4_14SM90_TMA_STOREES1Y_S20_S20_EEEvvEEEEvNT_6ParamsE)
        /*0044*/ 	.word	0x00000000
.L_29:


//--------------------- .nv.compat                --------------------------
	.section	.nv.compat,"",@"SHT_CUDA_COMPAT_INFO"
	.align	4
        /*0000*/ 	.byte	0x02, 0x09, 0x01, 0x00, 0x02, 0x02, 0x03, 0x00, 0x02, 0x05, 0x06, 0x00, 0x03, 0x07, 0x01, 0x01
        /*0010*/ 	.byte	0x02, 0x03, 0x01, 0x00, 0x02, 0x06, 0x01, 0x00, 0x04, 0x0b, 0x08, 0x00, 0x01, 0x00, 0x00, 0x00
        /*0020*/ 	.byte	0x00, 0x00, 0x00, 0x00


//--------------------- .nv.info._ZN7cutlass13device_kernelINS_4gemm6kernel13GemmUniversalIN4cute5tupleIJiiiiEEENS1_10collective13CollectiveMmaINS1_35MainloopSm100TmaUmmaWarpSpecializedILi5ELi2ELi4ENS5_IJNS4_1CILi2EEESB_NSA_ILi1EEEEEEEENS5_IJNSA_ILi64EEESF_NSA_ILi128EEEEEEaNS5_IJlSC_lEEEaSI_NS4_8TiledMMAINS4_8MMA_AtomIJNS4_15SM100_MMA_S8_SSIaaiLi64ELi64ELNS4_4UMMA5MajorE0ELSN_0ELNSM_8SaturateE0EEEEEENS4_6LayoutINS5_IJSC_SC_SC_EEENS5_IJNSA_ILi0EEEST_ST_EEEEENS5_IJNS4_10UnderscoreESW_SW_EEEEENS4_23SM90_TMA_LOAD_MULTICASTENS4_14ComposedLayoutINS4_7SwizzleILi3ELi4ELi3EEENS4_18smem_ptr_flag_bitsILi8EEENSR_INS5_IJNSA_ILi8EEESG_EEENS5_IJSG_SC_EEEEEEEvNS4_8identityESZ_S19_vS1A_EENS_8epilogue10collective18CollectiveEpilogueINS1C_23Sm100TmaWarpSpecializedILi1ELi1ELi32ELb0ELb0EEEJSH_NS5_IJNSR_ISF_SC_EES1H_EEEaSI_aSI_NS1C_6fusion15FusionCallbacksIS1G_NS1J_17LinearCombinationIaiaiLNS_15FloatRoundStyleE2EEESH_S1I_JEEENS4_5SM1004TMEM4LOAD26SM100_TMEM_LOAD_16dp32b32xENS4_13SM90_TMA_LOADENS10_INS11_ILi2ELi4ELi3EEES14_NSR_INS5_IJS15_SF_EEENS5_IJSF_SC_EEEEEEENS4_39AutoVectorizingCopyWithAssumedAlignmentILi128EEENS4_14SM90_TMA_STOREES1Y_S20_S20_EEEvvEEEEvNT_6ParamsE --------------------------
	.section	.nv.info._ZN7cutlass13device_kernelINS_4gemm6kernel13GemmUniversalIN4cute5tupleIJiiiiEEENS1_10collective13CollectiveMmaINS1_35MainloopSm100TmaUmmaWarpSpecializedILi5ELi2ELi4ENS5_IJNS4_1CILi2EEESB_NSA_ILi1EEEEEEEENS5_IJNSA_ILi64EEESF_NSA_ILi128EEEEEEaNS5_IJlSC_lEEEaSI_NS4_8TiledMMAINS4_8MMA_AtomIJNS4_15SM100_MMA_S8_SSIaaiLi64ELi64ELNS4_4UMMA5MajorE0ELSN_0ELNSM_8SaturateE0EEEEEENS4_6LayoutINS5_IJSC_SC_SC_EEENS5_IJNSA_ILi0EEEST_ST_EEEEENS5_IJNS4_10UnderscoreESW_SW_EEEEENS4_23SM90_TMA_LOAD_MULTICASTENS4_14ComposedLayoutINS4_7SwizzleILi3ELi4ELi3EEENS4_18smem_ptr_flag_bitsILi8EEENSR_INS5_IJNSA_ILi8EEESG_EEENS5_IJSG_SC_EEEEEEEvNS4_8identityESZ_S19_vS1A_EENS_8epilogue10collective18CollectiveEpilogueINS1C_23Sm100TmaWarpSpecializedILi1ELi1ELi32ELb0ELb0EEEJSH_NS5_IJNSR_ISF_SC_EES1H_EEEaSI_aSI_NS1C_6fusion15FusionCallbacksIS1G_NS1J_17LinearCombinationIaiaiLNS_15FloatRoundStyleE2EEESH_S1I_JEEENS4_5SM1004TMEM4LOAD26SM100_TMEM_LOAD_16dp32b32xENS4_13SM90_TMA_LOADENS10_INS11_ILi2ELi4ELi3EEES14_NSR_INS5_IJS15_SF_EEENS5_IJSF_SC_EEEEEEENS4_39AutoVectorizingCopyWithAssumedAlignmentILi128EEENS4_14SM90_TMA_STOREES1Y_S20_S20_EEEvvEEEEvNT_6ParamsE,"",@"SHT_CUDA_INFO"
	.sectionflags	@""
	.align	4


	//----- nvinfo : EIATTR_CUDA_API_VERSION
	.align		4
        /*0000*/ 	.byte	0x04, 0x37
        /*0002*/ 	.short	(.L_31 - .L_30)
.L_30:
        /*0004*/ 	.word	0x00000082


	//----- nvinfo : EIATTR_KPARAM_INFO
	.align		4
.L_31:
        /*0008*/ 	.byte	0x04, 0x17
        /*000a*/ 	.short	(.L_33 - .L_32)
.L_32:
        /*000c*/ 	.word	0x00000000
        /*0010*/ 	.short	0x0000
        /*0012*/ 	.short	0x0000
        /*0014*/ 	.byte	0x00, 0xf0, 0x01, 0x20


	//----- nvinfo : EIATTR_AT_ENTRY_FRAGMENTS
	.align		4
.L_33:
        /*0018*/ 	.byte	0x04, 0x4f
        /*001a*/ 	.short	(.L_35 - .L_34)


	//   ....[0]....
.L_34:
        /*001c*/ 	.word	0x00000006


	//----- nvinfo : EIATTR_RESERVED_SMEM_USED
	.align		4
.L_35:
        /*0020*/ 	.byte	0x01, 0x41
	.zero		2


	//----- nvinfo : EIATTR_SPARSE_MMA_MASK
	.align		4
        /*0024*/ 	.byte	0x03, 0x50
        /*0026*/ 	.short	0x0000


	//----- nvinfo : EIATTR_TCGEN05_1CTA_USED
	.align		4
        /*0028*/ 	.byte	0x01, 0x51
	.zero		2


	//----- nvinfo : EIATTR_MAXREG_COUNT
	.align		4
        /*002c*/ 	.byte	0x03, 0x1b
        /*002e*/ 	.short	0x00ff


	//----- nvinfo : EIATTR_NUM_BARRIERS
	.align		4
        /*0030*/ 	.byte	0x02, 0x4c
        /*0032*/ 	.byte	0x07
	.zero		1


	//----- nvinfo : EIATTR_EXTERNS
	.align		4
        /*0034*/ 	.byte	0x04, 0x0f
        /*0036*/ 	.short	(.L_37 - .L_36)


	//   ....[0]....
	.align		4
.L_36:
        /*0038*/ 	.word	index@(__assertfail)


	//----- nvinfo : EIATTR_MERCURY_ISA_VERSION
	.align		4
.L_37:
        /*003c*/ 	.byte	0x03, 0x5f
        /*003e*/ 	.short	0x0101


	//----- nvinfo : EIATTR_INT_WARP_WIDE_INSTR_OFFSETS
	.align		4
        /*0040*/ 	.byte	0x04, 0x31
        /*0042*/ 	.short	(.L_39 - .L_38)


	//   ....[0]....
.L_38:
        /*0044*/ 	.word	0x00003e70


	//   ....[1]....
        /*0048*/ 	.word	0x00003ea0


	//   ....[2]....
        /*004c*/ 	.word	0x00003ec0


	//   ....[3]....
        /*0050*/ 	.word	0x000049f0


	//   ....[4]....
        /*0054*/ 	.word	0x00004aa0


	//----- nvinfo : EIATTR_COOP_GROUP_MASK_REGIDS
	.align		4
.L_39:
        /*0058*/ 	.byte	0x04, 0x29
        /*005a*/ 	.short	(.L_41 - .L_40)


	//   ....[0]....
.L_40:
        /*005c*/ 	.word	0xffffffff


	//   ....[1]....
        /*0060*/ 	.word	0xffffffff


	//   ....[2]....
        /*0064*/ 	.word	0xffffffff


	//   ....[3]....
        /*0068*/ 	.word	0xffffffff


	//   ....[4]....
        /*006c*/ 	.word	0xffffffff


	//   ....[5]....
        /*0070*/ 	.word	0xffffffff


	//   ....[6]....
        /*0074*/ 	.word	0xffffffff


	//   ....[7]....
        /*0078*/ 	.word	0xffffffff


	//   ....[8]....
        /*007c*/ 	.word	0xffffffff


	//   ....[9]....
        /*0080*/ 	.word	0xffffffff


	//   ....[10]....
        /*0084*/ 	.word	0xffffffff


	//   ....[11]....
        /*0088*/ 	.word	0xffffffff


	//   ....[12]....
        /*008c*/ 	.word	0xffffffff


	//   ....[13]....
        /*0090*/ 	.word	0xffffffff


	//----- nvinfo : EIATTR_COOP_GROUP_INSTR_OFFSETS
	.align		4
.L_41:
        /*0094*/ 	.byte	0x04, 0x28
        /*0096*/ 	.short	(.L_43 - .L_42)


	//   ....[0]....
.L_42:
        /*0098*/ 	.word	0x00000080


	//   ....[1]....
        /*009c*/ 	.word	0x000004e0


	//   ....[2]....
        /*00a0*/ 	.word	0x000006b0


	//   ....[3]....
        /*00a4*/ 	.word	0x000007f0


	//   ....[4]....
        /*00a8*/ 	.word	0x000008f0


	//   ....[5]....
        /*00ac*/ 	.word	0x00000a60


	//   ....[6]....
        /*00b0*/ 	.word	0x00000c00


	//   ....[7]....
        /*00b4*/ 	.word	0x00000db0


	//   ....[8]....
        /*00b8*/ 	.word	0x00002130


	//   ....[9]....
        /*00bc*/ 	.word	0x00003060


	//   ....[10]....
        /*00c0*/ 	.word	0x00003270


	//   ....[11]....
        /*00c4*/ 	.word	0x000032a0


	//   ....[12]....
        /*00c8*/ 	.word	0x00003d50


	//   ....[13]....
        /*00cc*/ 	.word	0x00003f80


	//----- nvinfo : EIATTR_VRC_CTA_INIT_COUNT
	.align		4
.L_43:
        /*00d0*/ 	.byte	0x02, 0x4a
        /*00d2*/ 	.byte	0x80
	.zero		1


	//----- nvinfo : EIATTR_SYSCALL_OFFSETS
	.align		4
        /*00d4*/ 	.byte	0x04, 0x46
        /*00d6*/ 	.short	(.L_45 - .L_44)


	//   ....[0]....
.L_44:
        /*00d8*/ 	.word	0x00005600


	//   ....[1]....
        /*00dc*/ 	.word	0x00005740


	//   ....[2]....
        /*00e0*/ 	.word	0x00005ec0


	//----- nvinfo : EIATTR_MBARRIER_INSTR_OFFSETS
	.align		4
.L_45:
        /*00e4*/ 	.byte	0x04, 0x39
        /*00e6*/ 	.short	(.L_47 - .L_46)


	//   ....[0]....
.L_46:
        /*00e8*/ 	.word	0x00000600
        /*00ec*/ 	.word	0x000000ff
        /*00f0*/ 	.word	0x00000000
        /*00f4*/ 	.short	0x0100
        /*00f6*/ 	.byte	0x04
	.zero		1


	//   ....[1]....
        /*00f8*/ 	.word	0x00000610
        /*00fc*/ 	.word	0x000000ff
        /*0100*/ 	.word	0x00000028
        /*0104*/ 	.short	0x0100
        /*0106*/ 	.byte	0x04
	.zero		1


	//   ....[2]....
        /*0108*/ 	.word	0x00000620
        /*010c*/ 	.word	0x000000ff
        /*0110*/ 	.word	0x00000008
        /*0114*/ 	.short	0x0100
        /*0116*/ 	.byte	0x04
	.zero		1


	//   ....[3]....
        /*0118*/ 	.word	0x00000630
        /*011c*/ 	.word	0x000000ff
        /*0120*/ 	.word	0x00000030
        /*0124*/ 	.short	0x0100
        /*0126*/ 	.byte	0x04
	.zero		1


	//   ....[4]....
        /*0128*/ 	.word	0x00000640
        /*012c*/ 	.word	0x000000ff
        /*0130*/ 	.word	0x00000010
        /*0134*/ 	.short	0x0100
        /*0136*/ 	.byte	0x04
	.zero		1


	//   ....[5]....
        /*0138*/ 	.word	0x00000650
        /*013c*/ 	.word	0x000000ff
        /*0140*/ 	.word	0x00000038
        /*0144*/ 	.short	0x0100
        /*0146*/ 	.byte	0x04
	.zero		1


	//   ....[6]....
        /*0148*/ 	.word	0x00000660
        /*014c*/ 	.word	0x000000ff
        /*0150*/ 	.word	0x00000018
        /*0154*/ 	.short	0x0100
        /*0156*/ 	.byte	0x04
	.zero		1


	//   ....[7]....
        /*0158*/ 	.word	0x00000670
        /*015c*/ 	.word	0x000000ff
        /*0160*/ 	.word	0x00000040
        /*0164*/ 	.short	0x0100
        /*0166*/ 	.byte	0x04
	.zero		1


	//   ....[8]....
        /*0168*/ 	.word	0x00000680
        /*016c*/ 	.word	0x000000ff
        /*0170*/ 	.word	0x00000020
        /*0174*/ 	.short	0x0100
        /*0176*/ 	.byte	0x04
	.zero		1


	//   ....[9]....
        /*0178*/ 	.word	0x00000690
        /*017c*/ 	.word	0x000000ff
        /*0180*/ 	.word	0x00000048
        /*0184*/ 	.short	0x0100
        /*0186*/ 	.byte	0x04
	.zero		1


	//   ....[10]....
        /*0188*/ 	.word	0x000007c0
        /*018c*/ 	.word	0x000000ff
        /*0190*/ 	.word	0x00000050
        /*0194*/ 	.short	0x0100
        /*0196*/ 	.byte	0x04
	.zero		1


	//   ....[11]....
        /*0198*/ 	.word	0x000007d0
        /*019c*/ 	.word	0x000000ff
        /*01a0*/ 	.word	0x00000058
        /*01a4*/ 	.short	0x0100
        /*01a6*/ 	.byte	0x04
	.zero		1


	//   ....[12]....
        /*01a8*/ 	.word	0x000008c0
        /*01ac*/ 	.word	0x000000ff
        /*01b0*/ 	.word	0x00000060
        /*01b4*/ 	.short	0x0100
        /*01b6*/ 	.byte	0x06
	.zero		1


	//   ....[13]....
        /*01b8*/ 	.word	0x000008d0
        /*01bc*/ 	.word	0x000000ff
        /*01c0*/ 	.word	0x00000068
        /*01c4*/ 	.short	0x0100
        /*01c6*/ 	.byte	0x06
	.zero		1


	//   ....[14]....
        /*01c8*/ 	.word	0x00000a10
        /*01cc*/ 	.word	0x000000ff
        /*01d0*/ 	.word	0x00000070
        /*01d4*/ 	.short	0x0100
        /*01d6*/ 	.byte	0x06
	.zero		1


	//   ....[15]....
        /*01d8*/ 	.word	0x00000a20
        /*01dc*/ 	.word	0x000000ff
        /*01e0*/ 	.word	0x00000080
        /*01e4*/ 	.short	0x0100
        /*01e6*/ 	.byte	0x06
	.zero		1


	//   ....[16]....
        /*01e8*/ 	.word	0x00000a30
        /*01ec*/ 	.word	0x000000ff
        /*01f0*/ 	.word	0x00000078
        /*01f4*/ 	.short	0x0100
        /*01f6*/ 	.byte	0x06
	.zero		1


	//   ....[17]....
        /*01f8*/ 	.word	0x00000a40
        /*01fc*/ 	.word	0x000000ff
        /*0200*/ 	.word	0x00000088
        /*0204*/ 	.short	0x0100
        /*0206*/ 	.byte	0x06
	.zero		1


	//   ....[18]....
        /*0208*/ 	.word	0x00000b70
        /*020c*/ 	.word	0x000000ff
        /*0210*/ 	.word	0x00000090
        /*0214*/ 	.short	0x0100
        /*0216*/ 	.byte	0x04
	.zero		1


	//   ....[19]....
        /*0218*/ 	.word	0x00000b80
        /*021c*/ 	.word	0x000000ff
        /*0220*/ 	.word	0x000000b0
        /*0224*/ 	.short	0x0100
        /*0226*/ 	.byte	0x04
	.zero		1


	//   ....[20]....
        /*0228*/ 	.word	0x00000b90
        /*022c*/ 	.word	0x000000ff
        /*0230*/ 	.word	0x00000098
        /*0234*/ 	.short	0x0100
        /*0236*/ 	.byte	0x04
	.zero		1


	//   ....[21]....
        /*0238*/ 	.word	0x00000ba0
        /*023c*/ 	.word	0x000000ff
        /*0240*/ 	.word	0x000000b8
        /*0244*/ 	.short	0x0100
        /*0246*/ 	.byte	0x04
	.zero		1


	//   ....[22]....
        /*0248*/ 	.word	0x00000bb0
        /*024c*/ 	.word	0x000000ff
        /*0250*/ 	.word	0x000000a0
        /*0254*/ 	.short	0x0100
        /*0256*/ 	.byte	0x04
	.zero		1


	//   ....[23]....
        /*0258*/ 	.word	0x00000bc0
        /*025c*/ 	.word	0x000000ff
        /*0260*/ 	.word	0x000000c0
        /*0264*/ 	.short	0x0100
        /*0266*/ 	.byte	0x04
	.zero		1


	//   ....[24]....
        /*0268*/ 	.word	0x00000bd0
        /*026c*/ 	.word	0x000000ff
        /*0270*/ 	.word	0x000000a8
        /*0274*/ 	.short	0x0100
        /*0276*/ 	.byte	0x04
	.zero		1


	//   ....[25]....
        /*0278*/ 	.word	0x00000be0
        /*027c*/ 	.word	0x000000ff
        /*0280*/ 	.word	0x000000c8
        /*0284*/ 	.short	0x0100
        /*0286*/ 	.byte	0x04
	.zero		1


	//   ....[26]....
        /*0288*/ 	.word	0x00000cd0
        /*028c*/ 	.word	0x000000ff
        /*0290*/ 	.word	0x000000d0
        /*0294*/ 	.short	0x0100
        /*0296*/ 	.byte	0x04
	.zero		1


	//   ....[27]....
        /*0298*/ 	.word	0x00000ce0
        /*029c*/ 	.word	0x000000ff
        /*02a0*/ 	.word	0x000000e0
        /*02a4*/ 	.short	0x0100
        /*02a6*/ 	.byte	0x04
	.zero		1


	//   ....[28]....
        /*02a8*/ 	.word	0x00000cf0
        /*02ac*/ 	.word	0x000000ff
        /*02b0*/ 	.word	0x000000d8
        /*02b4*/ 	.short	0x0100
        /*02b6*/ 	.byte	0x04
	.zero		1


	//   ....[29]....
        /*02b8*/ 	.word	0x00000d00
        /*02bc*/ 	.word	0x000000ff
        /*02c0*/ 	.word	0x000000e8
        /*02c4*/ 	.short	0x0100
        /*02c6*/ 	.byte	0x04
	.zero		1


	//   ....[30]....
        /*02c8*/ 	.word	0x00001960
        /*02cc*/ 	.word	0x00000000
        /*02d0*/ 	.word	0x000000e0
        /*02d4*/ 	.short	0x010a
        /*02d6*/ 	.byte	0xff
	.zero		1


	//   ....[31]....
        /*02d8*/ 	.word	0x00001990
        /*02dc*/ 	.word	0x00000000
        /*02e0*/ 	.word	0x000000d0
        /*02e4*/ 	.short	0x0101
        /*02e6*/ 	.byte	0xff
	.zero		1


	//   ....[32]....
        /*02e8*/ 	.word	0x00001a70
        /*02ec*/ 	.word	0x000000ff
        /*02f0*/ 	.word	0x00000028
        /*02f4*/ 	.short	0x010a
        /*02f6*/ 	.byte	0x04
	.zero		1


	//   ....[33]....
        /*02f8*/ 	.word	0x00001af0
        /*02fc*/ 	.word	0x000000ff
        /*0300*/ 	.word	0x00000028
        /*0304*/ 	.short	0x010a
        /*0306*/ 	.byte	0x21
	.zero		1


	//   ....[34]....
        /*0308*/ 	.word	0x00001c80
        /*030c*/ 	.word	0x000000ff
        /*0310*/ 	.word	0x00000028
        /*0314*/ 	.short	0x010a
        /*0316*/ 	.byte	0x08
	.zero		1


	//   ....[35]....
        /*0318*/ 	.word	0x00001dc0
        /*031c*/ 	.word	0x000000ff
        /*0320*/ 	.word	0x00000068
        /*0324*/ 	.short	0x0101
        /*0326*/ 	.byte	0x06
	.zero		1


	//   ....[36]....
        /*0328*/ 	.word	0x00001de0
        /*032c*/ 	.word	0x000000ff
        /*0330*/ 	.word	0x00000028
        /*0334*/ 	.short	0x010a
        /*0336*/ 	.byte	0x04
	.zero		1


	//   ....[37]....
        /*0338*/ 	.word	0x00001e60
        /*033c*/ 	.word	0x000000ff
        /*0340*/ 	.word	0x00000028
        /*0344*/ 	.short	0x010a
        /*0346*/ 	.byte	0x11
	.zero		1


	//   ....[38]....
        /*0348*/ 	.word	0x00001ff0
        /*034c*/ 	.word	0x000000ff
        /*0350*/ 	.word	0x00000028
        /*0354*/ 	.short	0x010a
        /*0356*/ 	.byte	0x07
	.zero		1


	//   ....[39]....
        /*0358*/ 	.word	0x00002160
        /*035c*/ 	.word	0x00000003
        /*0360*/ 	.word	0x00000070
        /*0364*/ 	.short	0x010a
        /*0366*/ 	.byte	0xff
	.zero		1


	//   ....[40]....
        /*0368*/ 	.word	0x000022b0
        /*036c*/ 	.word	0x00000000
        /*0370*/ 	.word	0x00000000
        /*0374*/ 	.short	0x0101
        /*0376*/ 	.byte	0xff
	.zero		1


	//   ....[41]....
        /*0378*/ 	.word	0x00002850
        /*037c*/ 	.word	0x000000ff
        /*0380*/ 	.word	0x00000000
        /*0384*/ 	.short	0x010a
        /*0386*/ 	.byte	0x04
	.zero		1


	//   ....[42]....
        /*0388*/ 	.word	0x000028e0
        /*038c*/ 	.word	0x000000ff
        /*0390*/ 	.word	0x00000000
        /*0394*/ 	.short	0x010a
        /*0396*/ 	.byte	0x05
	.zero		1


	//   ....[43]....
        /*0398*/ 	.word	0x00002970
        /*039c*/ 	.word	0x000000ff
        /*03a0*/ 	.word	0x00000000
        /*03a4*/ 	.short	0x010a
        /*03a6*/ 	.byte	0x05
	.zero		1


	//   ....[44]....
        /*03a8*/ 	.word	0x00002a00
        /*03ac*/ 	.word	0x000000ff
        /*03b0*/ 	.word	0x00000000
        /*03b4*/ 	.short	0x010a
        /*03b6*/ 	.byte	0x05
	.zero		1


	//   ....[45]....
        /*03b8*/ 	.word	0x00002aa0
        /*03bc*/ 	.word	0x00000000
        /*03c0*/ 	.word	0x00000000
        /*03c4*/ 	.short	0x010a
        /*03c6*/ 	.byte	0xff
	.zero		1


	//   ....[46]....
        /*03c8*/ 	.word	0x00002bc0
        /*03cc*/ 	.word	0x00000002
        /*03d0*/ 	.word	0x000000d0
        /*03d4*/ 	.short	0x010a
        /*03d6*/ 	.byte	0xff
	.zero		1


	//   ....[47]....
        /*03d8*/ 	.word	0x00002c30
        /*03dc*/ 	.word	0x00000002
        /*03e0*/ 	.word	0x00000000
        /*03e4*/ 	.short	0x0101
        /*03e6*/ 	.byte	0xff
	.zero		1


	//   ....[48]....
        /*03e8*/ 	.word	0x00002c50
        /*03ec*/ 	.word	0x000000ff
        /*03f0*/ 	.word	0x00000080
        /*03f4*/ 	.short	0x010a
        /*03f6*/ 	.byte	0x04
	.zero		1


	//   ....[49]....
        /*03f8*/ 	.word	0x00002d70
        /*03fc*/ 	.word	0x00000002
        /*0400*/ 	.word	0x00000070
        /*0404*/ 	.short	0x010a
        /*0406*/ 	.byte	0xff
	.zero		1


	//   ....[50]....
        /*0408*/ 	.word	0x00002e70
        /*040c*/ 	.word	0x00000002
        /*0410*/ 	.word	0x00000000
        /*0414*/ 	.short	0x0101
        /*0416*/ 	.byte	0xff
	.zero		1


	//   ....[51]....
        /*0418*/ 	.word	0x00002f00
        /*041c*/ 	.word	0x000000ff
        /*0420*/ 	.word	0x00000080
        /*0424*/ 	.short	0x0106
        /*0426*/ 	.byte	0x04
	.zero		1


	//   ....[52]....
        /*0428*/ 	.word	0x00002f20
        /*042c*/ 	.word	0x000000ff
        /*0430*/ 	.word	0x00000080
        /*0434*/ 	.short	0x010a
        /*0436*/ 	.byte	0x04
	.zero		1


	//   ....[53]....
        /*0438*/ 	.word	0x00002fb0
        /*043c*/ 	.word	0x000000ff
        /*0440*/ 	.word	0x00000080
        /*0444*/ 	.short	0x0106
        /*0446*/ 	.byte	0x07
	.zero		1


	//   ....[54]....
        /*0448*/ 	.word	0x00002ff0
        /*044c*/ 	.word	0x00000000
        /*0450*/ 	.word	0x00000080
        /*0454*/ 	.short	0x010a
        /*0456*/ 	.byte	0xff
	.zero		1


	//   ....[55]....
        /*0458*/ 	.word	0x00003540
        /*045c*/ 	.word	0x00000000
        /*0460*/ 	.word	0x00000070
        /*0464*/ 	.short	0x010a
        /*0466*/ 	.byte	0xff
	.zero		1


	//   ....[56]....
        /*0468*/ 	.word	0x00003640
        /*046c*/ 	.word	0x00000003
        /*0470*/ 	.word	0x00000000
        /*0474*/ 	.short	0x0101
        /*0476*/ 	.byte	0xff
	.zero		1


	//   ....[57]....
        /*0478*/ 	.word	0x00003650
        /*047c*/ 	.word	0x000000ff
        /*0480*/ 	.word	0x00000000
        /*0484*/ 	.short	0x010a
        /*0486*/ 	.byte	0x04
	.zero		1


	//   ....[58]....
        /*0488*/ 	.word	0x000036d0
        /*048c*/ 	.word	0x000000ff
        /*0490*/ 	.word	0x000000b0
        /*0494*/ 	.short	0x010a
        /*0496*/ 	.byte	0x1f
	.zero		1


	//   ....[59]....
        /*0498*/ 	.word	0x000037b0
        /*049c*/ 	.word	0x000000ff
        /*04a0*/ 	.word	0x00000000
        /*04a4*/ 	.short	0x010a
        /*04a6*/ 	.byte	0x05
	.zero		1


	//   ....[60]....
        /*04a8*/ 	.word	0x000038f0
        /*04ac*/ 	.word	0x000000ff
        /*04b0*/ 	.word	0x00000000
        /*04b4*/ 	.short	0x010a
        /*04b6*/ 	.byte	0x04
	.zero		1


	//   ....[61]....
        /*04b8*/ 	.word	0x00003b80
        /*04bc*/ 	.word	0x000000ff
        /*04c0*/ 	.word	0x00000000
        /*04c4*/ 	.short	0x010a
        /*04c6*/ 	.byte	0x04
	.zero		1


	//   ....[62]....
        /*04c8*/ 	.word	0x00003c10
        /*04cc*/ 	.word	0x000000ff
        /*04d0*/ 	.word	0x00000000
        /*04d4*/ 	.short	0x010a
        /*04d6*/ 	.byte	0x05
	.zero		1


	//   ....[63]....
        /*04d8*/ 	.word	0x00003ca0
        /*04dc*/ 	.word	0x000000ff
        /*04e0*/ 	.word	0x00000000
        /*04e4*/ 	.short	0x010a
        /*04e6*/ 	.byte	0x05
	.zero		1


	//   ....[64]....
        /*04e8*/ 	.word	0x00003d30
        /*04ec*/ 	.word	0x000000ff
        /*04f0*/ 	.word	0x00000000
        /*04f4*/ 	.short	0x010a
        /*04f6*/ 	.byte	0x04
	.zero		1


	//   ....[65]....
        /*04f8*/ 	.word	0x000041d0
        /*04fc*/ 	.word	0x00000007
        /*0500*/ 	.word	0x00000070
        /*0504*/ 	.short	0x010a
        /*0506*/ 	.byte	0xff
	.zero		1


	//   ....[66]....
        /*0508*/ 	.word	0x00004340
        /*050c*/ 	.word	0x00000000
        /*0510*/ 	.word	0x00000000
        /*0514*/ 	.short	0x0101
        /*0516*/ 	.byte	0xff
	.zero		1


	//   ....[67]....
        /*0518*/ 	.word	0x000047b0
        /*051c*/ 	.word	0x000000ff
        /*0520*/ 	.word	0x00000068
        /*0524*/ 	.short	0x010a
        /*0526*/ 	.byte	0x11
	.zero		1


	//   ....[68]....
        /*0528*/ 	.word	0x00004930
        /*052c*/ 	.word	0x000000ff
        /*0530*/ 	.word	0x00000058
        /*0534*/ 	.short	0x010a
        /*0536*/ 	.byte	0x11
	.zero		1


	//   ....[69]....
        /*0538*/ 	.word	0x00004b40
        /*053c*/ 	.word	0x000000ff
        /*0540*/ 	.word	0x00000050
        /*0544*/ 	.short	0x010b
        /*0546*/ 	.byte	0x11
	.zero		1


	//   ....[70]....
        /*0548*/ 	.word	0x00004b50
        /*054c*/ 	.word	0x000000ff
        /*0550*/ 	.word	0x00000000
        /*0554*/ 	.short	0x0101
        /*0556*/ 	.byte	0x30
	.zero		1


	//   ....[71]....
        /*0558*/ 	.word	0x00004b90
        /*055c*/ 	.word	0x00000000
        /*0560*/ 	.word	0x00000058
        /*0564*/ 	.short	0x010a
        /*0566*/ 	.byte	0xff
	.zero		1


	//   ....[72]....
        /*0568*/ 	.word	0x00004ec0
        /*056c*/ 	.word	0x00000003
        /*0570*/ 	.word	0x00000070
        /*0574*/ 	.short	0x010a
        /*0576*/ 	.byte	0xff
	.zero		1


	//   ....[73]....
        /*0578*/ 	.word	0x00005040
        /*057c*/ 	.word	0x00000000
        /*0580*/ 	.word	0x00000000
        /*0584*/ 	.short	0x0101
        /*0586*/ 	.byte	0xff
	.zero		1


	//   ....[74]....
        /*0588*/ 	.word	0x00005aa0
        /*058c*/ 	.word	0x000000ff
        /*0590*/ 	.word	0x00000050
        /*0594*/ 	.short	0x010a
        /*0596*/ 	.byte	0x2c
	.zero		1


	//   ....[75]....
        /*0598*/ 	.word	0x00005ab0
        /*059c*/ 	.word	0x00000010
        /*05a0*/ 	.word	0x00000090
        /*05a4*/ 	.short	0x010a
        /*05a6*/ 	.byte	0xff
	.zero		1


	//   ....[76]....
        /*05a8*/ 	.word	0x00005c60
        /*05ac*/ 	.word	0x000000ff
        /*05b0*/ 	.word	0x00000050
        /*05b4*/ 	.short	0x010a
        /*05b6*/ 	.byte	0x2c
	.zero		1


	//   ....[77]....
        /*05b8*/ 	.word	0x00005d40
        /*05bc*/ 	.word	0x000000ff
        /*05c0*/ 	.word	0x00000000
        /*05c4*/ 	.short	0x0101
        /*05c6*/ 	.byte	0x04
	.zero		1


	//   ....[78]....
        /*05c8*/ 	.word	0x00005da0
        /*05cc*/ 	.word	0x00000010
        /*05d0*/ 	.word	0x00000090
        /*05d4*/ 	.short	0x010a
        /*05d6*/ 	.byte	0xff
	.zero		1


	//   ....[79]....
        /*05d8*/ 	.word	0x00006060
        /*05dc*/ 	.word	0x000000ff
        /*05e0*/ 	.word	0x00000000
        /*05e4*/ 	.short	0x0101
        /*05e6*/ 	.byte	0x04
	.zero		1


	//   ....[80]....
        /*05e8*/ 	.word	0x00006a60
        /*05ec*/ 	.word	0x00000000
        /*05f0*/ 	.word	0x000000e0
        /*05f4*/ 	.short	0x010a
        /*05f6*/ 	.byte	0xff
	.zero		1


	//   ....[81]....
        /*05f8*/ 	.word	0x00006ac0
        /*05fc*/ 	.word	0x00000000
        /*0600*/ 	.word	0x00000028
        /*0604*/ 	.short	0x010a
        /*0606*/ 	.byte	0xff
	.zero		1


	//   ....[82]....
        /*0608*/ 	.word	0x00006b20
        /*060c*/ 	.word	0x00000000
        /*0610*/ 	.word	0x00000028
        /*0614*/ 	.short	0x010a
        /*0616*/ 	.byte	0xff
	.zero		1


	//   ....[83]....
        /*0618*/ 	.word	0x00006b70
        /*061c*/ 	.word	0x00000003
        /*0620*/ 	.word	0x00000070
        /*0624*/ 	.short	0x010a
        /*0626*/ 	.byte	0xff
	.zero		1


	//   ....[84]....
        /*0628*/ 	.word	0x00006bd0
        /*062c*/ 	.word	0x00000000
        /*0630*/ 	.word	0x00000000
        /*0634*/ 	.short	0x010a
        /*0636*/ 	.byte	0xff
	.zero		1


	//   ....[85]....
        /*0638*/ 	.word	0x00006c30
        /*063c*/ 	.word	0x00000000
        /*0640*/ 	.word	0x00000000
        /*0644*/ 	.short	0x010a
        /*0646*/ 	.byte	0xff
	.zero		1


	//   ....[86]....
        /*0648*/ 	.word	0x00006c90
        /*064c*/ 	.word	0x00000000
        /*0650*/ 	.word	0x00000000
        /*0654*/ 	.short	0x010a
        /*0656*/ 	.byte	0xff
	.zero		1


	//   ....[87]....
        /*0658*/ 	.word	0x00006cf0
        /*065c*/ 	.word	0x00000000
        /*0660*/ 	.word	0x00000000
        /*0664*/ 	.short	0x010a
        /*0666*/ 	.byte	0xff
	.zero		1


	//   ....[88]....
        /*0668*/ 	.word	0x00006d40
        /*066c*/ 	.word	0x00000002
        /*0670*/ 	.word	0x000000d0
        /*0674*/ 	.short	0x010a
        /*0676*/ 	.byte	0xff
	.zero		1


	//   ....[89]....
        /*0678*/ 	.word	0x00006da0
        /*067c*/ 	.word	0x00000002
        /*0680*/ 	.word	0x00000080
        /*0684*/ 	.short	0x010a
        /*0686*/ 	.byte	0xff
	.zero		1


	//   ....[90]....
        /*0688*/ 	.word	0x00006df0
        /*068c*/ 	.word	0x00000002
        /*0690*/ 	.word	0x00000070
        /*0694*/ 	.short	0x010a
        /*0696*/ 	.byte	0xff
	.zero		1


	//   ....[91]....
        /*0698*/ 	.word	0x00006e50
        /*069c*/ 	.word	0x00000000
        /*06a0*/ 	.word	0x00000080
        /*06a4*/ 	.short	0x010a
        /*06a6*/ 	.byte	0xff
	.zero		1


	//   ....[92]....
        /*06a8*/ 	.word	0x00006ea0
        /*06ac*/ 	.word	0x00000000
        /*06b0*/ 	.word	0x00000070
        /*06b4*/ 	.short	0x010a
        /*06b6*/ 	.byte	0xff
	.zero		1


	//   ....[93]....
        /*06b8*/ 	.word	0x00006f00
        /*06bc*/ 	.word	0x00000002
        /*06c0*/ 	.word	0x000000b0
        /*06c4*/ 	.short	0x010a
        /*06c6*/ 	.byte	0xff
	.zero		1


	//   ....[94]....
        /*06c8*/ 	.word	0x00006f60
        /*06cc*/ 	.word	0x00000000
        /*06d0*/ 	.word	0x00000000
        /*06d4*/ 	.short	0x010a
        /*06d6*/ 	.byte	0xff
	.zero		1


	//   ....[95]....
        /*06d8*/ 	.word	0x00006fc0
        /*06dc*/ 	.word	0x00000000
        /*06e0*/ 	.word	0x00000000
        /*06e4*/ 	.short	0x010a
        /*06e6*/ 	.byte	0xff
	.zero		1


	//   ....[96]....
        /*06e8*/ 	.word	0x00007020
        /*06ec*/ 	.word	0x00000000
        /*06f0*/ 	.word	0x00000000
        /*06f4*/ 	.short	0x010a
        /*06f6*/ 	.byte	0xff
	.zero		1


	//   ....[97]....
        /*06f8*/ 	.word	0x00007080
        /*06fc*/ 	.word	0x00000000
        /*0700*/ 	.word	0x00000000
        /*0704*/ 	.short	0x010a
        /*0706*/ 	.byte	0xff
	.zero		1


	//   ....[98]....
        /*0708*/ 	.word	0x000070e0
        /*070c*/ 	.word	0x00000000
        /*0710*/ 	.word	0x00000000
        /*0714*/ 	.short	0x010a
        /*0716*/ 	.byte	0xff
	.zero		1


	//   ....[99]....
        /*0718*/ 	.word	0x00007130
        /*071c*/ 	.word	0x00000007
        /*0720*/ 	.word	0x00000070
        /*0724*/ 	.short	0x010a
        /*0726*/ 	.byte	0xff
	.zero		1


	//   ....[100]....
        /*0728*/ 	.word	0x00007190
        /*072c*/ 	.word	0x00000000
        /*0730*/ 	.word	0x00000068
        /*0734*/ 	.short	0x010a
        /*0736*/ 	.byte	0xff
	.zero		1


	//   ....[101]....
        /*0738*/ 	.word	0x000071f0
        /*073c*/ 	.word	0x00000000
        /*0740*/ 	.word	0x00000058
        /*0744*/ 	.short	0x010a
        /*0746*/ 	.byte	0xff
	.zero		1


	//   ....[102]....
        /*0748*/ 	.word	0x00007240
        /*074c*/ 	.word	0x00000003
        /*0750*/ 	.word	0x00000070
        /*0754*/ 	.short	0x010a
        /*0756*/ 	.byte	0xff
	.zero		1


	//   ....[103]....
        /*0758*/ 	.word	0x000072a0
        /*075c*/ 	.word	0x00000000
        /*0760*/ 	.word	0x00000050
        /*0764*/ 	.short	0x010a
        /*0766*/ 	.byte	0xff
	.zero		1


	//   ....[104]....
        /*0768*/ 	.word	0x000072f0
        /*076c*/ 	.word	0x00000010
        /*0770*/ 	.word	0x00000090
        /*0774*/ 	.short	0x010a
        /*0776*/ 	.byte	0xff
	.zero		1


	//----- nvinfo : EIATTR_NUM_MBARRIERS
	.align		4
.L_47:
        /*0778*/ 	.byte	0x03, 0x38
        /*077a*/ 	.short	0x001e


	//----- nvinfo : EIATTR_EXIT_INSTR_OFFSETS
	.align		4
        /*077c*/ 	.byte	0x04, 0x1c
        /*077e*/ 	.short	(.L_49 - .L_48)


	//   ....[0]....
.L_48:
        /*0780*/ 	.word	0x00002ad0


	//   ....[1]....
        /*0784*/ 	.word	0x00002fc0


	//   ....[2]....
        /*0788*/ 	.word	0x00003020


	//   ....[3]....
        /*078c*/ 	.word	0x00003f90


	//   ....[4]....
        /*0790*/ 	.word	0x00004bc0


	//   ....[5]....
        /*0794*/ 	.word	0x00004c00


	//   ....[6]....
        /*0798*/ 	.word	0x00006a50


	//----- nvinfo : EIATTR_MAX_THREADS
	.align		4
.L_49:
        /*079c*/ 	.byte	0x04, 0x05
        /*079e*/ 	.short	(.L_51 - .L_50)
.L_50:
        /*07a0*/ 	.word	0x00000100
        /*07a4*/ 	.word	0x00000001
        /*07a8*/ 	.word	0x00000001


	//----- nvinfo : EIATTR_CRS_STACK_SIZE
	.align		4
.L_51:
        /*07ac*/ 	.byte	0x04, 0x1e
        /*07ae*/ 	.short	(.L_53 - .L_52)
.L_52:
        /*07b0*/ 	.word	0x00000000


	//----- nvinfo : EIATTR_CBANK_PARAM_SIZE
	.align		4
.L_53:
        /*07b4*/ 	.byte	0x03, 0x19
        /*07b6*/ 	.short	0x0800


	//----- nvinfo : EIATTR_PARAM_CBANK
	.align		4
        /*07b8*/ 	.byte	0x04, 0x0a
        /*07ba*/ 	.short	(.L_55 - .L_54)
	.align		4
.L_54:
        /*07bc*/ 	.word	index@(.nv.constant0._ZN7cutlass13device_kernelINS_4gemm6kernel13GemmUniversalIN4cute5tupleIJiiiiEEENS1_10collective13CollectiveMmaINS1_35MainloopSm100TmaUmmaWarpSpecializedILi5ELi2ELi4ENS5_IJNS4_1CILi2EEESB_NSA_ILi1EEEEEEEENS5_IJNSA_ILi64EEESF_NSA_ILi128EEEEEEaNS5_IJlSC_lEEEaSI_NS4_8TiledMMAINS4_8MMA_AtomIJNS4_15SM100_MMA_S8_SSIaaiLi64ELi64ELNS4_4UMMA5MajorE0ELSN_0ELNSM_8SaturateE0EEEEEENS4_6LayoutINS5_IJSC_SC_SC_EEENS5_IJNSA_ILi0EEEST_ST_EEEEENS5_IJNS4_10UnderscoreESW_SW_EEEEENS4_23SM90_TMA_LOAD_MULTICASTENS4_14ComposedLayoutINS4_7SwizzleILi3ELi4ELi3EEENS4_18smem_ptr_flag_bitsILi8EEENSR_INS5_IJNSA_ILi8EEESG_EEENS5_IJSG_SC_EEEEEEEvNS4_8identityESZ_S19_vS1A_EENS_8epilogue10collective18CollectiveEpilogueINS1C_23Sm100TmaWarpSpecializedILi1ELi1ELi32ELb0ELb0EEEJSH_NS5_IJNSR_ISF_SC_EES1H_EEEaSI_aSI_NS1C_6fusion15FusionCallbacksIS1G_NS1J_17LinearCombinationIaiaiLNS_15FloatRoundStyleE2EEESH_S1I_JEEENS4_5SM1004TMEM4LOAD26SM100_TMEM_LOAD_16dp32b32xENS4_13SM90_TMA_LOADENS10_INS11_ILi2ELi4ELi3EEES14_NSR_INS5_IJS15_SF_EEENS5_IJSF_SC_EEEEEEENS4_39AutoVectorizingCopyWithAssumedAlignmentILi128EEENS4_14SM90_TMA_STOREES1Y_S20_S20_EEEvvEEEEvNT_6ParamsE)
        /*07c0*/ 	.short	0x0380
        /*07c2*/ 	.short	0x0800


	//----- nvinfo : EIATTR_SW_WAR
	.align		4
.L_55:
        /*07c4*/ 	.byte	0x04, 0x36
        /*07c6*/ 	.short	(.L_57 - .L_56)
.L_56:
        /*07c8*/ 	.word	0x00000008
.L_57:


//--------------------- .nv.callgraph             --------------------------
	.section	.nv.callgraph,"",@"SHT_CUDA_CALLGRAPH"
	.align	4
	.sectionentsize	8
	.align		4
        /*0000*/ 	.word	0x00000000
	.align		4
        /*0004*/ 	.word	0xffffffff
	.align		4
        /*0008*/ 	.word	index@(_ZN7cutlass13device_kernelINS_4gemm6kernel13GemmUniversalIN4cute5tupleIJiiiiEEENS1_10collective13CollectiveMmaINS1_35MainloopSm100TmaUmmaWarpSpecializedILi5ELi2ELi4ENS5_IJNS4_1CILi2EEESB_NSA_ILi1EEEEEEEENS5_IJNSA_ILi64EEESF_NSA_ILi128EEEEEEaNS5_IJlSC_lEEEaSI_NS4_8TiledMMAINS4_8MMA_AtomIJNS4_15SM100_MMA_S8_SSIaaiLi64ELi64ELNS4_4UMMA5MajorE0ELSN_0ELNSM_8SaturateE0EEEEEENS4_6LayoutINS5_IJSC_SC_SC_EEENS5_IJNSA_ILi0EEEST_ST_EEEEENS5_IJNS4_10UnderscoreESW_SW_EEEEENS4_23SM90_TMA_LOAD_MULTICASTENS4_14ComposedLayoutINS4_7SwizzleILi3ELi4ELi3EEENS4_18smem_ptr_flag_bitsILi8EEENSR_INS5_IJNSA_ILi8EEESG_EEENS5_IJSG_SC_EEEEEEEvNS4_8identityESZ_S19_vS1A_EENS_8epilogue10collective18CollectiveEpilogueINS1C_23Sm100TmaWarpSpecializedILi1ELi1ELi32ELb0ELb0EEEJSH_NS5_IJNSR_ISF_SC_EES1H_EEEaSI_aSI_NS1C_6fusion15FusionCallbacksIS1G_NS1J_17LinearCombinationIaiaiLNS_15FloatRoundStyleE2EEESH_S1I_JEEENS4_5SM1004TMEM4LOAD26SM100_TMEM_LOAD_16dp32b32xENS4_13SM90_TMA_LOADENS10_INS11_ILi2ELi4ELi3EEES14_NSR_INS5_IJS15_SF_EEENS5_IJSF_SC_EEEEEEENS4_39AutoVectorizingCopyWithAssumedAlignmentILi128EEENS4_14SM90_TMA_STOREES1Y_S20_S20_EEEvvEEEEvNT_6ParamsE)
	.align		4
        /*000c*/ 	.word	index@(__assertfail)
	.align		4
        /*0010*/ 	.word	0x00000000
	.align		4
        /*0014*/ 	.word	0xfffffffe
	.align		4
        /*0018*/ 	.word	0x00000000
	.align		4
        /*001c*/ 	.word	0xfffffffd
	.align		4
        /*0020*/ 	.word	0x00000000
	.align		4
        /*0024*/ 	.word	0xfffffffc


//--------------------- .nv.constant4             --------------------------
	.section	.nv.constant4,"a",@progbits
	.align	8
	.align		8
.nv.constant4:
        /*0000*/ 	.dword	__assertfail
	.align		8
        /*0008*/ 	.dword	__unnamed_1
	.align		8
        /*0010*/ 	.dword	__unnamed_2
	.align		8
        /*0018*/ 	.dword	_ZN40_INTERNAL_c7ba8962_4_k_cu_3a75acb2_104694cuda3std3__45__cpo5beginE
	.align		8
        /*0020*/ 	.dword	_ZN40_INTERNAL_c7ba8962_4_k_cu_3a75acb2_104694cuda3std3__45__cpo3endE
	.align		8
        /*0028*/ 	.dword	_ZN40_INTERNAL_c7ba8962_4_k_cu_3a75acb2_104694cuda3std3__45__cpo6cbeginE
	.align		8
        /*0030*/ 	.dword	_ZN40_INTERNAL_c7ba8962_4_k_cu_3a75acb2_104694cuda3std3__45__cpo4cendE
	.align		8
        /*0038*/ 	.dword	_ZN40_INTERNAL_c7ba8962_4_k_cu_3a75acb2_104694cuda3std3__442_GLOBAL__N__c7ba8962_4_k_cu_3a75acb2_104696ignoreE
	.align		8
        /*0040*/ 	.dword	_ZN40_INTERNAL_c7ba8962_4_k_cu_3a75acb2_104694cuda3std3__419piecewise_constructE
	.align		8
        /*0048*/ 	.dword	_ZN40_INTERNAL_c7ba8962_4_k_cu_3a75acb2_104694cuda3std3__48in_placeE
	.align		8
        /*0050*/ 	.dword	_ZN40_INTERNAL_c7ba8962_4_k_cu_3a75acb2_104694cuda3std6ranges3__45__cpo4swapE
	.align		8
        /*0058*/ 	.dword	_ZN40_INTERNAL_c7ba8962_4_k_cu_3a75acb2_104694cuda3std6ranges3__45__cpo9iter_moveE
	.align		8
        /*0060*/ 	.dword	_ZN40_INTERNAL_c7ba8962_4_k_cu_3a75acb2_104694cute7productE
	.align		8
        /*0068*/ 	.dword	_ZN40_INTERNAL_c7ba8962_4_k_cu_3a75acb2_104694cute1_E
	.align		8
        /*0070*/ 	.dword	$str$25
	.align		8
        /*0078*/ 	.dword	$str$26
	.align		8
        /*0080*/ 	.dword	$str$27
	.align		8
        /*0088*/ 	.dword	$str$28


//--------------------- .text._ZN7cutlass13device_kernelINS_4gemm6kernel13GemmUniversalIN4cute5tupleIJiiiiEEENS1_10collective13CollectiveMmaINS1_35MainloopSm100TmaUmmaWarpSpecializedILi5ELi2ELi4ENS5_IJNS4_1CILi2EEESB_NSA_ILi1EEEEEEEENS5_IJNSA_ILi64EEESF_NSA_ILi128EEEEEEaNS5_IJlSC_lEEEaSI_NS4_8TiledMMAINS4_8MMA_AtomIJNS4_15SM100_MMA_S8_SSIaaiLi64ELi64ELNS4_4UMMA5MajorE0ELSN_0ELNSM_8SaturateE0EEEEEENS4_6LayoutINS5_IJSC_SC_SC_EEENS5_IJNSA_ILi0EEEST_ST_EEEEENS5_IJNS4_10UnderscoreESW_SW_EEEEENS4_23SM90_TMA_LOAD_MULTICASTENS4_14ComposedLayoutINS4_7SwizzleILi3ELi4ELi3EEENS4_18smem_ptr_flag_bitsILi8EEENSR_INS5_IJNSA_ILi8EEESG_EEENS5_IJSG_SC_EEEEEEEvNS4_8identityESZ_S19_vS1A_EENS_8epilogue10collective18CollectiveEpilogueINS1C_23Sm100TmaWarpSpecializedILi1ELi1ELi32ELb0ELb0EEEJSH_NS5_IJNSR_ISF_SC_EES1H_EEEaSI_aSI_NS1C_6fusion15FusionCallbacksIS1G_NS1J_17LinearCombinationIaiaiLNS_15FloatRoundStyleE2EEESH_S1I_JEEENS4_5SM1004TMEM4LOAD26SM100_TMEM_LOAD_16dp32b32xENS4_13SM90_TMA_LOADENS10_INS11_ILi2ELi4ELi3EEES14_NSR_INS5_IJS15_SF_EEENS5_IJSF_SC_EEEEEEENS4_39AutoVectorizingCopyWithAssumedAlignmentILi128EEENS4_14SM90_TMA_STOREES1Y_S20_S20_EEEvvEEEEvNT_6ParamsE --------------------------
	.section	.text._ZN7cutlass13device_kernelINS_4gemm6kernel13GemmUniversalIN4cute5tupleIJiiiiEEENS1_10collective13CollectiveMmaINS1_35MainloopSm100TmaUmmaWarpSpecializedILi5ELi2ELi4ENS5_IJNS4_1CILi2EEESB_NSA_ILi1EEEEEEEENS5_IJNSA_ILi64EEESF_NSA_ILi128EEEEEEaNS5_IJlSC_lEEEaSI_NS4_8TiledMMAINS4_8MMA_AtomIJNS4_15SM100_MMA_S8_SSIaaiLi64ELi64ELNS4_4UMMA5MajorE0ELSN_0ELNSM_8SaturateE0EEEEEENS4_6LayoutINS5_IJSC_SC_SC_EEENS5_IJNSA_ILi0EEEST_ST_EEEEENS5_IJNS4_10UnderscoreESW_SW_EEEEENS4_23SM90_TMA_LOAD_MULTICASTENS4_14ComposedLayoutINS4_7SwizzleILi3ELi4ELi3EEENS4_18smem_ptr_flag_bitsILi8EEENSR_INS5_IJNSA_ILi8EEESG_EEENS5_IJSG_SC_EEEEEEEvNS4_8identityESZ_S19_vS1A_EENS_8epilogue10collective18CollectiveEpilogueINS1C_23Sm100TmaWarpSpecializedILi1ELi1ELi32ELb0ELb0EEEJSH_NS5_IJNSR_ISF_SC_EES1H_EEEaSI_aSI_NS1C_6fusion15FusionCallbacksIS1G_NS1J_17LinearCombinationIaiaiLNS_15FloatRoundStyleE2EEESH_S1I_JEEENS4_5SM1004TMEM4LOAD26SM100_TMEM_LOAD_16dp32b32xENS4_13SM90_TMA_LOADENS10_INS11_ILi2ELi4ELi3EEES14_NSR_INS5_IJS15_SF_EEENS5_IJSF_SC_EEEEEEENS4_39AutoVectorizingCopyWithAssumedAlignmentILi128EEENS4_14SM90_TMA_STOREES1Y_S20_S20_EEEvvEEEEvNT_6ParamsE,"ax",@progbits
	.align	128
.text._ZN7cutlass13device_kernelINS_4gemm6kernel13GemmUniversalIN4cute5tupleIJiiiiEEENS1_10collective13CollectiveMmaINS1_35MainloopSm100TmaUmmaWarpSpecializedILi5ELi2ELi4ENS5_IJNS4_1CILi2EEESB_NSA_ILi1EEEEEEEENS5_IJNSA_ILi64EEESF_NSA_ILi128EEEEEEaNS5_IJlSC_lEEEaSI_NS4_8TiledMMAINS4_8MMA_AtomIJNS4_15SM100_MMA_S8_SSIaaiLi64ELi64ELNS4_4UMMA5MajorE0ELSN_0ELNSM_8SaturateE0EEEEEENS4_6LayoutINS5_IJSC_SC_SC_EEENS5_IJNSA_ILi0EEEST_ST_EEEEENS5_IJNS4_10UnderscoreESW_SW_EEEEENS4_23SM90_TMA_LOAD_MULTICASTENS4_14ComposedLayoutINS4_7SwizzleILi3ELi4ELi3EEENS4_18smem_ptr_flag_bitsILi8EEENSR_INS5_IJNSA_ILi8EEESG_EEENS5_IJSG_SC_EEEEEEEvNS4_8identityESZ_S19_vS1A_EENS_8epilogue10collective18CollectiveEpilogueINS1C_23Sm100TmaWarpSpecializedILi1ELi1ELi32ELb0ELb0EEEJSH_NS5_IJNSR_ISF_SC_EES1H_EEEaSI_aSI_NS1C_6fusion15FusionCallbacksIS1G_NS1J_17LinearCombinationIaiaiLNS_15FloatRoundStyleE2EEESH_S1I_JEEENS4_5SM1004TMEM4LOAD26SM100_TMEM_LOAD_16dp32b32xENS4_13SM90_TMA_LOADENS10_INS11_ILi2ELi4ELi3EEES14_NSR_INS5_IJS15_SF_EEENS5_IJSF_SC_EEEEEEENS4_39AutoVectorizingCopyWithAssumedAlignmentILi128EEENS4_14SM90_TMA_STOREES1Y_S20_S20_EEEvvEEEEvNT_6ParamsE:
        .type           _ZN7cutlass13device_kernelINS_4gemm6kernel13GemmUniversalIN4cute5tupleIJiiiiEEENS1_10collective13CollectiveMmaINS1_35MainloopSm100TmaUmmaWarpSpecializedILi5ELi2ELi4ENS5_IJNS4_1CILi2EEESB_NSA_ILi1EEEEEEEENS5_IJNSA_ILi64EEESF_NSA_ILi128EEEEEEaNS5_IJlSC_lEEEaSI_NS4_8TiledMMAINS4_8MMA_AtomIJNS4_15SM100_MMA_S8_SSIaaiLi64ELi64ELNS4_4UMMA5MajorE0ELSN_0ELNSM_8SaturateE0EEEEEENS4_6LayoutINS5_IJSC_SC_SC_EEENS5_IJNSA_ILi0EEEST_ST_EEEEENS5_IJNS4_10UnderscoreESW_SW_EEEEENS4_23SM90_TMA_LOAD_MULTICASTENS4_14ComposedLayoutINS4_7SwizzleILi3ELi4ELi3EEENS4_18smem_ptr_flag_bitsILi8EEENSR_INS5_IJNSA_ILi8EEESG_EEENS5_IJSG_SC_EEEEEEEvNS4_8identityESZ_S19_vS1A_EENS_8epilogue10collective18CollectiveEpilogueINS1C_23Sm100TmaWarpSpecializedILi1ELi1ELi32ELb0ELb0EEEJSH_NS5_IJNSR_ISF_SC_EES1H_EEEaSI_aSI_NS1C_6fusion15FusionCallbacksIS1G_NS1J_17LinearCombinationIaiaiLNS_15FloatRoundStyleE2EEESH_S1I_JEEENS4_5SM1004TMEM4LOAD26SM100_TMEM_LOAD_16dp32b32xENS4_13SM90_TMA_LOADENS10_INS11_ILi2ELi4ELi3EEES14_NSR_INS5_IJS15_SF_EEENS5_IJSF_SC_EEEEEEENS4_39AutoVectorizingCopyWithAssumedAlignmentILi128EEENS4_14SM90_TMA_STOREES1Y_S20_S20_EEEvvEEEEvNT_6ParamsE,@function
        .size           _ZN7cutlass13device_kernelINS_4gemm6kernel13GemmUniversalIN4cute5tupleIJiiiiEEENS1_10collective13CollectiveMmaINS1_35MainloopSm100TmaUmmaWarpSpecializedILi5ELi2ELi4ENS5_IJNS4_1CILi2EEESB_NSA_ILi1EEEEEEEENS5_IJNSA_ILi64EEESF_NSA_ILi128EEEEEEaNS5_IJlSC_lEEEaSI_NS4_8TiledMMAINS4_8MMA_AtomIJNS4_15SM100_MMA_S8_SSIaaiLi64ELi64ELNS4_4UMMA5MajorE0ELSN_0ELNSM_8SaturateE0EEEEEENS4_6LayoutINS5_IJSC_SC_SC_EEENS5_IJNSA_ILi0EEEST_ST_EEEEENS5_IJNS4_10UnderscoreESW_SW_EEEEENS4_23SM90_TMA_LOAD_MULTICASTENS4_14ComposedLayoutINS4_7SwizzleILi3ELi4ELi3EEENS4_18smem_ptr_flag_bitsILi8EEENSR_INS5_IJNSA_ILi8EEESG_EEENS5_IJSG_SC_EEEEEEEvNS4_8identityESZ_S19_vS1A_EENS_8epilogue10collective18CollectiveEpilogueINS1C_23Sm100TmaWarpSpecializedILi1ELi1ELi32ELb0ELb0EEEJSH_NS5_IJNSR_ISF_SC_EES1H_EEEaSI_aSI_NS1C_6fusion15FusionCallbacksIS1G_NS1J_17LinearCombinationIaiaiLNS_15FloatRoundStyleE2EEESH_S1I_JEEENS4_5SM1004TMEM4LOAD26SM100_TMEM_LOAD_16dp32b32xENS4_13SM90_TMA_LOADENS10_INS11_ILi2ELi4ELi3EEES14_NSR_INS5_IJS15_SF_EEENS5_IJSF_SC_EEEEEEENS4_39AutoVectorizingCopyWithAssumedAlignmentILi128EEENS4_14SM90_TMA_STOREES1Y_S20_S20_EEEvvEEEEvNT_6ParamsE,(.L_x_138 - _ZN7cutlass13device_kernelINS_4gemm6kernel13GemmUniversalIN4cute5tupleIJiiiiEEENS1_10collective13CollectiveMmaINS1_35MainloopSm100TmaUmmaWarpSpecializedILi5ELi2ELi4ENS5_IJNS4_1CILi2EEESB_NSA_ILi1EEEEEEEENS5_IJNSA_ILi64EEESF_NSA_ILi128EEEEEEaNS5_IJlSC_lEEEaSI_NS4_8TiledMMAINS4_8MMA_AtomIJNS4_15SM100_MMA_S8_SSIaaiLi64ELi64ELNS4_4UMMA5MajorE0ELSN_0ELNSM_8SaturateE0EEEEEENS4_6LayoutINS5_IJSC_SC_SC_EEENS5_IJNSA_ILi0EEEST_ST_EEEEENS5_IJNS4_10UnderscoreESW_SW_EEEEENS4_23SM90_TMA_LOAD_MULTICASTENS4_14ComposedLayoutINS4_7SwizzleILi3ELi4ELi3EEENS4_18smem_ptr_flag_bitsILi8EEENSR_INS5_IJNSA_ILi8EEESG_EEENS5_IJSG_SC_EEEEEEEvNS4_8identityESZ_S19_vS1A_EENS_8epilogue10collective18CollectiveEpilogueINS1C_23Sm100TmaWarpSpecializedILi1ELi1ELi32ELb0ELb0EEEJSH_NS5_IJNSR_ISF_SC_EES1H_EEEaSI_aSI_NS1C_6fusion15FusionCallbacksIS1G_NS1J_17LinearCombinationIaiaiLNS_15FloatRoundStyleE2EEESH_S1I_JEEENS4_5SM1004TMEM4LOAD26SM100_TMEM_LOAD_16dp32b32xENS4_13SM90_TMA_LOADENS10_INS11_ILi2ELi4ELi3EEES14_NSR_INS5_IJS15_SF_EEENS5_IJSF_SC_EEEEEEENS4_39AutoVectorizingCopyWithAssumedAlignmentILi128EEENS4_14SM90_TMA_STOREES1Y_S20_S20_EEEvvEEEEvNT_6ParamsE)
        .other          _ZN7cutlass13device_kernelINS_4gemm6kernel13GemmUniversalIN4cute5tupleIJiiiiEEENS1_10collective13CollectiveMmaINS1_35MainloopSm100TmaUmmaWarpSpecializedILi5ELi2ELi4ENS5_IJNS4_1CILi2EEESB_NSA_ILi1EEEEEEEENS5_IJNSA_ILi64EEESF_NSA_ILi128EEEEEEaNS5_IJlSC_lEEEaSI_NS4_8TiledMMAINS4_8MMA_AtomIJNS4_15SM100_MMA_S8_SSIaaiLi64ELi64ELNS4_4UMMA5MajorE0ELSN_0ELNSM_8SaturateE0EEEEEENS4_6LayoutINS5_IJSC_SC_SC_EEENS5_IJNSA_ILi0EEEST_ST_EEEEENS5_IJNS4_10UnderscoreESW_SW_EEEEENS4_23SM90_TMA_LOAD_MULTICASTENS4_14ComposedLayoutINS4_7SwizzleILi3ELi4ELi3EEENS4_18smem_ptr_flag_bitsILi8EEENSR_INS5_IJNSA_ILi8EEESG_EEENS5_IJSG_SC_EEEEEEEvNS4_8identityESZ_S19_vS1A_EENS_8epilogue10collective18CollectiveEpilogueINS1C_23Sm100TmaWarpSpecializedILi1ELi1ELi32ELb0ELb0EEEJSH_NS5_IJNSR_ISF_SC_EES1H_EEEaSI_aSI_NS1C_6fusion15FusionCallbacksIS1G_NS1J_17LinearCombinationIaiaiLNS_15FloatRoundStyleE2EEESH_S1I_JEEENS4_5SM1004TMEM4LOAD26SM100_TMEM_LOAD_16dp32b32xENS4_13SM90_TMA_LOADENS10_INS11_ILi2ELi4ELi3EEES14_NSR_INS5_IJS15_SF_EEENS5_IJSF_SC_EEEEEEENS4_39AutoVectorizingCopyWithAssumedAlignmentILi128EEENS4_14SM90_TMA_STOREES1Y_S20_S20_EEEvvEEEEvNT_6ParamsE,@"STO_CUDA_ENTRY STV_DEFAULT"
_ZN7cutlass13device_kernelINS_4gemm6kernel13GemmUniversalIN4cute5tupleIJiiiiEEENS1_10collective13CollectiveMmaINS1_35MainloopSm100TmaUmmaWarpSpecializedILi5ELi2ELi4ENS5_IJNS4_1CILi2EEESB_NSA_ILi1EEEEEEEENS5_IJNSA_ILi64EEESF_NSA_ILi128EEEEEEaNS5_IJlSC_lEEEaSI_NS4_8TiledMMAINS4_8MMA_AtomIJNS4_15SM100_MMA_S8_SSIaaiLi64ELi64ELNS4_4UMMA5MajorE0ELSN_0ELNSM_8SaturateE0EEEEEENS4_6LayoutINS5_IJSC_SC_SC_EEENS5_IJNSA_ILi0EEEST_ST_EEEEENS5_IJNS4_10UnderscoreESW_SW_EEEEENS4_23SM90_TMA_LOAD_MULTICASTENS4_14ComposedLayoutINS4_7SwizzleILi3ELi4ELi3EEENS4_18smem_ptr_flag_bitsILi8EEENSR_INS5_IJNSA_ILi8EEESG_EEENS5_IJSG_SC_EEEEEEEvNS4_8identityESZ_S19_vS1A_EENS_8epilogue10collective18CollectiveEpilogueINS1C_23Sm100TmaWarpSpecializedILi1ELi1ELi32ELb0ELb0EEEJSH_NS5_IJNSR_ISF_SC_EES1H_EEEaSI_aSI_NS1C_6fusion15FusionCallbacksIS1G_NS1J_17LinearCombinationIaiaiLNS_15FloatRoundStyleE2EEESH_S1I_JEEENS4_5SM1004TMEM4LOAD26SM100_TMEM_LOAD_16dp32b32xENS4_13SM90_TMA_LOADENS10_INS11_ILi2ELi4ELi3EEES14_NSR_INS5_IJS15_SF_EEENS5_IJSF_SC_EEEEEEENS4_39AutoVectorizingCopyWithAssumedAlignmentILi128EEENS4_14SM90_TMA_STOREES1Y_S20_S20_EEEvvEEEEvNT_6ParamsE:
[----:B------:R-:W1:Y:S01]  /*0000*/  LDC R1, c[0x0][0x37c] ;  /* 0x0000df00ff017b82 */ /* 0x000e620000000800 */
[----:B------:R-:W2:Y:S01]  /*0010*/  S2R R69, SR_TID.X ;  /* 0x0000000000457919 */ /* 0x000ea20000002100 */
[----:B------:R-:W3:Y:S01]  /*0020*/  LDCU.64 UR8, c[0x0][0x890] ;  /* 0x00011200ff0877ac */ /* 0x000ee20008000a00 */
[----:B------:R-:W-:Y:S02]  /*0030*/  PRMT R80, RZ, 0x7610, R80 ;  /* 0x00007610ff507816 */ /* 0x000fe40000000050 */
[----:B------:R-:W-:Y:S01]  /*0040*/  ELECT P3, URZ, PT ;  /* 0x0000000000ff782f */ /* 0x000fe20003860000 */
[----:B---3--:R-:W-:-:S04]  /*0050*/  UISETP.NE.U32.AND UP0, UPT, UR8, URZ, UPT ;  /* 0x000000ff0800728c */ /* 0x008fc8000bf05070 */
[----:B------:R-:W-:Y:S01]  /*0060*/  UISETP.NE.AND.EX UP0, UPT, UR9, URZ, UPT, UP0 ;  /* 0x000000ff0900728c */ /* 0x000fe2000bf05300 */
[----:B--2---:R-:W-:-:S05]  /*0070*/  SHF.R.U32.HI R81, RZ, 0x5, R69 ;  /* 0x00000005ff517819 */ /* 0x004fca0000011645 */
[----:B------:R-:W2:Y:S02]  /*0080*/  SHFL.IDX PT, R0, R81, RZ, 0x1f ;  /* 0x00001fff51007589 */ /* 0x000ea400000e0000 */
[----:B--2---:R-:W-:Y:S01]  /*0090*/  R2UR UR22, R0 ;  /* 0x00000000001672ca */ /* 0x004fe200000e0000 */
[----:B-1----:R-:W-:-:S14]  /*00a0*/  BRA.U UP0, `(.L_x_0) ;  /* 0x0000000100307547 */ /* 0x002fdc000b800000 */
[----:B------:R-:W1:Y:S02]  /*00b0*/  LDCU.64 UR4, c[0x0][0x888] ;  /* 0x00011100ff0477ac */ /* 0x000e640008000a00 */
[----:B-1----:R-:W-:-:S04]  /*00c0*/  UISETP.NE.U32.AND UP0, UPT, UR4, URZ, UPT ;  /* 0x000000ff0400728c */ /* 0x002fc8000bf05070 */
[----:B------:R-:W-:-:S09]  /*00d0*/  UISETP.NE.AND.EX UP0, UPT, UR5, URZ, UPT, UP0 ;  /* 0x000000ff0500728c */ /* 0x000fd2000bf05300 */
[----:B------:R-:W-:Y:S05]  /*00e0*/  BRA.U !UP0, `(.L_x_1) ;  /* 0x0000000108147547 */ /* 0x000fea000b800000 */
[----:B------:R-:W1:Y:S01]  /*00f0*/  LDC.64 R2, c[0x0][0x888] ;  /* 0x00022200ff027b82 */ /* 0x000e620000000a00 */
[----:B------:R-:W1:Y:S02]  /*0100*/  LDCU.64 UR4, c[0x0][0x358] ;  /* 0x00006b00ff0477ac */ /* 0x000e640008000a00 */
[----:B-1----:R1:W5:Y:S01]  /*0110*/  LDG.E R39, desc[UR4][R2.64] ;  /* 0x0000000402277981 */ /* 0x002362000c1e1900 */
[----:B------:R-:W-:Y:S01]  /*0120*/  HFMA2 R80, -RZ, RZ, 0, 5.9604644775390625e-08 ;  /* 0x00000001ff507431 */ /* 0x000fe200000001ff */
[----:B------:R-:W-:Y:S05]  /*0130*/  BRA `(.L_x_0) ;  /* 0x00000000000c7947 */ /* 0x000fea0003800000 */
.L_x_1:
[----:B------:R-:W1:Y:S01]  /*0140*/  LDCU UR4, c[0x0][0x880] ;  /* 0x00011000ff0477ac */ /* 0x000e620008000800 */
[----:B------:R-:W-:Y:S01]  /*0150*/  HFMA2 R80, -RZ, RZ, 0, 5.9604644775390625e-08 ;  /* 0x00000001ff507431 */ /* 0x000fe200000001ff */
[----:B-1----:R-:W-:-:S07]  /*0160*/  MOV R39, UR4 ;  /* 0x0000000400277c02 */ /* 0x002fce0008000f00 */
.L_x_0:
[----:B------:R-:W2:Y:S02]  /*0170*/  LDCU.64 UR4, c[0x0][0x8b0] ;  /* 0x00011600ff0477ac */ /* 0x000ea40008000a00 */
[----:B--2---:R-:W-:-:S04]  /*0180*/  UISETP.NE.U32.AND UP0, UPT, UR4, URZ, UPT ;  /* 0x000000ff0400728c */ /* 0x004fc8000bf05070 */
[----:B------:R-:W-:-:S09]  /*0190*/  UISETP.NE.AND.EX UP0, UPT, UR5, URZ, UPT, UP0 ;  /* 0x000000ff0500728c */ /* 0x000fd2000bf05300 */
[----:B------:R-:W-:Y:S05]  /*01a0*/  BRA.U UP0, `(.L_x_2) ;  /* 0x0000000100287547 */ /* 0x000fea000b800000 */
[----:B------:R-:W2:Y:S02]  /*01b0*/  LDCU.64 UR4, c[0x0][0x8a8] ;  /* 0x00011500ff0477ac */ /* 0x000ea40008000a00 */
[----:B--2---:R-:W-:-:S04]  /*01c0*/  UISETP.NE.U32.AND UP0, UPT, UR4, URZ, UPT ;  /* 0x000000ff0400728c */ /* 0x004fc8000bf05070 */
[----:B------:R-:W-:-:S09]  /*01d0*/  UISETP.NE.AND.EX UP0, UPT, UR5, URZ, UPT, UP0 ;  /* 0x000000ff0500728c */ /* 0x000fd2000bf05300 */
[----:B------:R-:W-:Y:S05]  /*01e0*/  BRA.U !UP0, `(.L_x_3) ;  /* 0x0000000108107547 */ /* 0x000fea000b800000 */
[----:B-1----:R-:W1:Y:S01]  /*01f0*/  LDC.64 R2, c[0x0][0x8a8] ;  /* 0x00022a00ff027b82 */ /* 0x002e620000000a00 */
[----:B------:R-:W1:Y:S02]  /*0200*/  LDCU.64 UR4, c[0x0][0x358] ;  /* 0x00006b00ff0477ac */ /* 0x000e640008000a00 */
[----:B-1----:R2:W5:Y:S01]  /*0210*/  LDG.E R38, desc[UR4][R2.64] ;  /* 0x0000000402267981 */ /* 0x002562000c1e1900 */
[----:B------:R-:W-:Y:S05]  /*0220*/  BRA `(.L_x_2) ;  /* 0x0000000000087947 */ /* 0x000fea0003800000 */
.L_x_3:
[----:B------:R-:W2:Y:S02]  /*0230*/  LDCU UR4, c[0x0][0x8a0] ;  /* 0x00011400ff0477ac */ /* 0x000ea40008000800 */
[----:B--2---:R-:W-:Y:S02]  /*0240*/  MOV R38, UR4 ;  /* 0x0000000400267c02 */ /* 0x004fe40008000f00 */
.L_x_2:
[----:B------:R-:W-:Y:S01]  /*0250*/  IMAD.U32 R0, RZ, RZ, UR22 ;  /* 0x00000016ff007e24 */ /* 0x000fe2000f8e00ff */
[----:B------:R-:W-:Y:S04]  /*0260*/  BSSY.RECONVERGENT B0, `(.L_x_4) ;  /* 0x000000c000007945 */ /* 0x000fe80003800200 */
[C---:B------:R-:W-:Y:S02]  /*0270*/  ISETP.NE.OR P1, PT, R0.reuse, 0x1, !P3 ;  /* 0x000000010000780c */ /* 0x040fe40005f25670 */
[----:B------:R-:W-:-:S11]  /*0280*/  ISETP.NE.OR P0, PT, R0, 0x3, !P3 ;  /* 0x000000030000780c */ /* 0x000fd60005f05670 */
[----:B------:R-:W-:Y:S05]  /*0290*/  @P1 BRA `(.L_x_5) ;  /* 0x0000000000201947 */ /* 0x000fea0003800000 */
[----:B------:R-:W3:Y:S02]  /*02a0*/  LDCU.64 UR4, c[0x0][0x348] ;  /* 0x00006900ff0477ac */ /* 0x000ee40008000a00 */
[----:B---3--:R-:W-:Y:S02]  /*02b0*/  UIADD3 UR6, UP1, UPT, UR4, 0x80, URZ ;  /* 0x0000008004067890 */ /* 0x008fe4000ff3e0ff */
[----:B------:R-:W-:Y:S02]  /*02c0*/  UIADD3 UR4, UP0, UPT, UR4, 0x180, URZ ;  /* 0x0000018004047890 */ /* 0x000fe4000ff1e0ff */
[----:B------:R-:W-:Y:S02]  /*02d0*/  UIADD3.X UR7, UPT, UPT, URZ, UR5, URZ, UP1, !UPT ;  /* 0x00000005ff077290 */ /* 0x000fe40008ffe4ff */
[----:B------:R-:W-:-:S07]  /*02e0*/  UIADD3.X UR5, UPT, UPT, URZ, UR5, URZ, UP0, !UPT ;  /* 0x00000005ff057290 */ /* 0x000fce00087fe4ff */
[----:B------:R3:W-:Y:S02]  /*02f0*/  UTMACCTL.PF [UR6] ;  /* 0x00000000060079b9 */ /* 0x0007e40008040000 */
[----:B------:R3:W-:Y:S02]  /*0300*/  UTMACCTL.PF [UR4] ;  /* 0x00000000040079b9 */ /* 0x0007e40008040000 */
[----:B---3--:R-:W-:Y:S01]  /*0310*/  NOP ;  /* 0x0000000000007918 */ /* 0x008fe20000000000 */
.L_x_5:
[----:B------:R-:W-:Y:S05]  /*0320*/  BSYNC.RECONVERGENT B0 ;  /* 0x0000000000007941 */ /* 0x000fea0003800200 */
.L_x_4:
[----:B------:R-:W-:Y:S04]  /*0330*/  BSSY.RECONVERGENT B0, `(.L_x_6) ;  /* 0x000000a000007945 */ /* 0x000fe80003800200 */
        /* <DEDUP_REMOVED lines=9> */
.L_x_7:
[----:B------:R-:W-:Y:S05]  /*03d0*/  BSYNC.RECONVERGENT B0 ;  /* 0x0000000000007941 */ /* 0x000fea0003800200 */
.L_x_6:
[----:B------:R-:W3:Y:S01]  /*03e0*/  LDCU.64 UR4, c[0x0][0x888] ;  /* 0x00011100ff0477ac */ /* 0x000ee20008000a00 */
[----:B------:R-:W-:Y:S02]  /*03f0*/  UISETP.EQ.U32.AND UP1, UPT, UR8, URZ, UPT ;  /* 0x000000ff0800728c */ /* 0x000fe4000bf22070 */
[----:B------:R-:W-:Y:S02]  /*0400*/  UPLOP3.LUT UP3, UPT, UPT, UPT, UPT, 0x80, 0x8 ;  /* 0x000000000008789c */ /* 0x000fe40003f6f070 */
[----:B---3--:R-:W-:-:S04]  /*0410*/  UISETP.NE.U32.AND UP0, UPT, UR4, URZ, UPT ;  /* 0x000000ff0400728c */ /* 0x008fc8000bf05070 */
[----:B------:R-:W-:-:S04]  /*0420*/  UISETP.NE.AND.EX UP0, UPT, UR5, URZ, UPT, UP0 ;  /* 0x000000ff0500728c */ /* 0x000fc8000bf05300 */
[----:B------:R-:W-:-:S04]  /*0430*/  UISETP.EQ.OR.EX UP2, UPT, UR9, URZ, !UP0, UP1 ;  /* 0x000000ff0900728c */ /* 0x000fc8000c742710 */
[----:B------:R-:W-:-:S05]  /*0440*/  UP2UR UR61, UPR, URZ, 0x4 ;  /* 0x00000004ff3d7883 */ /* 0x000fca0008000000 */
[----:B------:R-:W-:Y:S07]  /*0450*/  BRA.U !UP2, `(.L_x_8) ;  /* 0x000000010a207547 */ /* 0x000fee000b800000 */
[----:B-----5:R-:W-:Y:S01]  /*0460*/  R2UR UR5, R39 ;  /* 0x00000000270572ca */ /* 0x020fe200000e0000 */
[----:B------:R-:W-:Y:S02]  /*0470*/  UISETP.NE.U32.AND UP1, UPT, UR8, URZ, UPT ;  /* 0x000000ff0800728c */ /* 0x000fe4000bf25070 */
[----:B------:R-:W-:Y:S02]  /*0480*/  USEL UR4, URZ, 0xffffffff, UP0 ;  /* 0xffffffffff047887 */ /* 0x000fe40008000000 */
[----:B------:R-:W-:-:S08]  /*0490*/  UISETP.NE.AND.EX UP1, UPT, UR9, URZ, UPT, UP1 ;  /* 0x000000ff0900728c */ /* 0x000fd0000bf25310 */
[----:B------:R-:W-:-:S04]  /*04a0*/  UISETP.NE.AND UP0, UPT, UR5, URZ, UPT ;  /* 0x000000ff0500728c */ /* 0x000fc8000bf05270 */
[----:B------:R-:W-:-:S04]  /*04b0*/  @!UP1 USEL UR4, URZ, 0xffffffff, UP0 ;  /* 0xffffffffff049887 */ /* 0x000fc80008000000 */
[----:B------:R-:W-:-:S04]  /*04c0*/  ULOP3.LUT UR4, UR4, 0x1, URZ, 0xc0, !UPT ;  /* 0x0000000104047892 */ /* 0x000fc8000f8ec0ff */
[----:B------:R-:W-:-:S11]  /*04d0*/  UISETP.NE.U32.AND UP3, UPT, UR4, 0x1, UPT ;  /* 0x000000010400788c */ /* 0x000fd6000bf65070 */
.L_x_8:
[----:B-12---:R-:W1:Y:S01]  /*04e0*/  SHFL.IDX PT, R2, R81, RZ, 0x1f ;  /* 0x00001fff51027589 */ /* 0x006e6200000e0000 */
[----:B------:R-:W-:-:S04]  /*04f0*/  UISETP.NE.AND UP0, UPT, UR22, 0x2, UPT ;  /* 0x000000021600788c */ /* 0x000fc8000bf05270 */
[----:B------:R-:W-:Y:S01]  /*0500*/  USEL UR34, URZ, 0x1, UP0 ;  /* 0x00000001ff227887 */ /* 0x000fe20008000000 */
[----:B-1----:R-:W-:-:S13]  /*0510*/  ISETP.NE.AND P0, PT, R2, RZ, PT ;  /* 0x000000ff0200720c */ /* 0x002fda0003f05270 */
[----:B------:R-:W-:Y:S05]  /*0520*/  @P0 BRA `(.L_x_9) ;  /* 0x0000000000600947 */ /* 0x000fea0003800000 */
[----:B------:R-:W1:Y:S01]  /*0530*/  S2UR UR4, SR_CgaCtaId ;  /* 0x00000000000479c3 */ /* 0x000e620000008800 */
[----:B------:R-:W-:Y:S01]  /*0540*/  UMOV UR5, 0x400 ;  /* 0x0000040000057882 */ /* 0x000fe20000000000 */
[----:B------:R-:W-:Y:S01]  /*0550*/  UMOV UR8, 0x1 ;  /* 0x0000000100087882 */ /* 0x000fe20000000000 */
[----:B------:R-:W-:Y:S01]  /*0560*/  UMOV UR6, 0x3 ;  /* 0x0000000300067882 */ /* 0x000fe20000000000 */
[----:B------:R-:W-:-:S04]  /*0570*/  UIADD3 UR8, UPT, UPT, -UR8, 0x100000, URZ ;  /* 0x0010000008087890 */ /* 0x000fc8000fffe1ff */
[----:B------:R-:W-:Y:S02]  /*0580*/  USHF.L.U32 UR9, UR8, 0xb, URZ ;  /* 0x0000000b08097899 */ /* 0x000fe400080006ff */
[----:B------:R-:W-:Y:S02]  /*0590*/  USHF.L.U32 UR8, UR8, 0x1, URZ ;  /* 0x0000000108087899 */ /* 0x000fe400080006ff */
[----:B------:R-:W-:-:S04]  /*05a0*/  UIADD3 UR6, UPT, UPT, -UR6, 0x100000, URZ ;  /* 0x0010000006067890 */ /* 0x000fc8000fffe1ff */
[----:B------:R-:W-:Y:S02]  /*05b0*/  USHF.L.U32 UR7, UR6, 0xb, URZ ;  /* 0x0000000b06077899 */ /* 0x000fe400080006ff */
[----:B------:R-:W-:Y:S01]  /*05c0*/  USHF.L.U32 UR6, UR6, 0x1, URZ ;  /* 0x0000000106067899 */ /* 0x000fe200080006ff */
[----:B------:R-:W-:Y:S01]  /*05d0*/  ELECT P0, URZ, PT ;  /* 0x0000000000ff782f */ /* 0x000fe20003800000 */
[----:B-1----:R-:W-:Y:S01]  /*05e0*/  ULEA UR4, UR4, UR5, 0x18 ;  /* 0x0000000504047291 */ /* 0x002fe2000f8ec0ff */
[----:B------:R-:W1:Y:S11]  /*05f0*/  FENCE.VIEW.ASYNC.S ;  /* 0x00000000000073c6 */ /* 0x000e760000000000 */
[----:B-1----:R1:W2:Y:S01]  /*0600*/  SYNCS.EXCH.64 URZ, [UR4], UR8 ;  /* 0x0000000804ff75b2 */ /* 0x0022a20008000100 */
[----:B------:R1:W3:Y:S01]  /*0610*/  SYNCS.EXCH.64 URZ, [UR4+0x28], UR6 ;  /* 0x0000280604ff75b2 */ /* 0x0002e20008000100 */
[----:B------:R1:W4:Y:S01]  /*0620*/  SYNCS.EXCH.64 URZ, [UR4+0x8], UR8 ;  /* 0x0000080804ff75b2 */ /* 0x0003220008000100 */
[----:B------:R1:W1:Y:S01]  /*0630*/  SYNCS.EXCH.64 URZ, [UR4+0x30], UR6 ;  /* 0x0000300604ff75b2 */ /* 0x0002620008000100 */
[----:B------:R1:W1:Y:S01]  /*0640*/  SYNCS.EXCH.64 URZ, [UR4+0x10], UR8 ;  /* 0x0000100804ff75b2 */ /* 0x0002620008000100 */
[----:B------:R1:W1:Y:S01]  /*0650*/  SYNCS.EXCH.64 URZ, [UR4+0x38], UR6 ;  /* 0x0000380604ff75b2 */ /* 0x0002620008000100 */
[----:B------:R1:W1:Y:S01]  /*0660*/  SYNCS.EXCH.64 URZ, [UR4+0x18], UR8 ;  /* 0x0000180804ff75b2 */ /* 0x0002620008000100 */
[----:B------:R1:W1:Y:S01]  /*0670*/  SYNCS.EXCH.64 URZ, [UR4+0x40], UR6 ;  /* 0x0000400604ff75b2 */ /* 0x0002620008000100 */
[----:B------:R1:W1:Y:S01]  /*0680*/  SYNCS.EXCH.64 URZ, [UR4+0x20], UR8 ;  /* 0x0000200804ff75b2 */ /* 0x0002620008000100 */
[----:B------:R1:W1:Y:S01]  /*0690*/  SYNCS.EXCH.64 URZ, [UR4+0x48], UR6 ;  /* 0x0000480604ff75b2 */ /* 0x0002620008000100 */
[----:B------:R-:W-:Y:S01]  /*06a0*/  NOP ;  /* 0x0000000000007918 */ /* 0x000fe20000000000 */
.L_x_9:
[----:B------:R-:W2:Y:S01]  /*06b0*/  SHFL.IDX PT, R2, R81, RZ, 0x1f ;  /* 0x00001fff51027589 */ /* 0x000ea200000e0000 */
[----:B------:R-:W-:Y:S01]  /*06c0*/  NOP ;  /* 0x0000000000007918 */ /* 0x000fe20000000000 */
[----:B--2---:R-:W-:-:S13]  /*06d0*/  ISETP.NE.AND P0, PT, R2, 0x1, PT ;  /* 0x000000010200780c */ /* 0x004fda0003f05270 */
[----:B------:R-:W-:Y:S05]  /*06e0*/  @P0 BRA `(.L_x_10) ;  /* 0x0000000000400947 */ /* 0x000fea0003800000 */
[----:B-1----:R-:W1:Y:S01]  /*06f0*/  S2UR UR4, SR_CgaCtaId ;  /* 0x00000000000479c3 */ /* 0x002e620000008800 */
        /* <DEDUP_REMOVED lines=12> */
[----:B-1----:R2:W1:Y:S01]  /*07c0*/  SYNCS.EXCH.64 URZ, [UR4+0x50], UR8 ;  /* 0x0000500804ff75b2 */ /* 0x0024620008000100 */
[----:B------:R2:W1:Y:S02]  /*07d0*/  SYNCS.EXCH.64 URZ, [UR4+0x58], UR6 ;  /* 0x0000580604ff75b2 */ /* 0x0004640008000100 */
[----:B--2---:R-:W-:Y:S01]  /*07e0*/  NOP ;  /* 0x0000000000007918 */ /* 0x004fe20000000000 */
.L_x_10:
[----:B------:R-:W2:Y:S01]  /*07f0*/  SHFL.IDX PT, R2, R81, RZ, 0x1f ;  /* 0x00001fff51027589 */ /* 0x000ea200000e0000 */
[----:B------:R-:W-:Y:S01]  /*0800*/  NOP ;  /* 0x0000000000007918 */ /* 0x000fe20000000000 */
[----:B--2---:R-:W-:-:S13]  /*0810*/  ISETP.NE.AND P0, PT, R2, 0x3, PT ;  /* 0x000000030200780c */ /* 0x004fda0003f05270 */
[----:B------:R-:W-:Y:S05]  /*0820*/  @P0 BRA `(.L_x_11) ;  /* 0x0000000000300947 */ /* 0x000fea0003800000 */
[----:B-1----:R-:W1:Y:S01]  /*0830*/  S2UR UR6, SR_CgaCtaId ;  /* 0x00000000000679c3 */ /* 0x002e620000008800 */
[----:B------:R-:W-:Y:S01]  /*0840*/  UMOV UR4, 0x400 ;  /* 0x0000040000047882 */ /* 0x000fe20000000000 */
[----:B------:R-:W-:Y:S01]  /*0850*/  UMOV UR5, 0x20 ;  /* 0x0000002000057882 */ /* 0x000fe20000000000 */
[----:B------:R-:W-:Y:S01]  /*0860*/  ELECT P0, URZ, PT ;  /* 0x0000000000ff782f */ /* 0x000fe20003800000 */
[----:B-1----:R-:W-:Y:S02]  /*0870*/  ULEA UR6, UR6, UR4, 0x18 ;  /* 0x0000000406067291 */ /* 0x002fe4000f8ec0ff */
[----:B------:R-:W-:-:S04]  /*0880*/  UIADD3 UR4, UPT, UPT, -UR5, 0x100000, URZ ;  /* 0x0010000005047890 */ /* 0x000fc8000fffe1ff */
[----:B------:R-:W-:Y:S02]  /*0890*/  USHF.L.U32 UR5, UR4, 0xb, URZ ;  /* 0x0000000b04057899 */ /* 0x000fe400080006ff */
[----:B------:R-:W-:Y:S01]  /*08a0*/  USHF.L.U32 UR4, UR4, 0x1, URZ ;  /* 0x0000000104047899 */ /* 0x000fe200080006ff */
[----:B------:R-:W1:Y:S11]  /*08b0*/  FENCE.VIEW.ASYNC.S ;  /* 0x00000000000073c6 */ /* 0x000e760000000000 */
[----:B-1----:R2:W1:Y:S01]  /*08c0*/  SYNCS.EXCH.64 URZ, [UR6+0x60], UR4 ;  /* 0x0000600406ff75b2 */ /* 0x0024620008000100 */
[----:B------:R2:W1:Y:S02]  /*08d0*/  SYNCS.EXCH.64 URZ, [UR6+0x68], UR4 ;  /* 0x0000680406ff75b2 */ /* 0x0004640008000100 */
[----:B--2---:R-:W-:Y:S01]  /*08e0*/  NOP ;  /* 0x0000000000007918 */ /* 0x004fe20000000000 */
.L_x_11:
[----:B------:R-:W2:Y:S01]  /*08f0*/  SHFL.IDX PT, R2, R81, RZ, 0x1f ;  /* 0x00001fff51027589 */ /* 0x000ea200000e0000 */
[----:B------:R-:W-:Y:S01]  /*0900*/  NOP ;  /* 0x0000000000007918 */ /* 0x000fe20000000000 */
[----:B--2---:R-:W-:-:S13]  /*0910*/  ISETP.NE.AND P0, PT, R2, 0x4, PT ;  /* 0x000000040200780c */ /* 0x004fda0003f05270 */
[----:B------:R-:W-:Y:S05]  /*0920*/  @P0 BRA `(.L_x_12) ;  /* 0x00000000004c0947 */ /* 0x000fea0003800000 */
[----:B-1----:R-:W1:Y:S01]  /*0930*/  S2UR UR6, SR_CgaCtaId ;  /* 0x00000000000679c3 */ /* 0x002e620000008800 */
[----:B------:R-:W-:Y:S01]  /*0940*/  UMOV UR4, 0x3a0 ;  /* 0x000003a000047882 */ /* 0x000fe20000000000 */
[----:B------:R-:W-:Y:S01]  /*0950*/  UMOV UR5, 0x400 ;  /* 0x0000040000057882 */ /* 0x000fe20000000000 */
[----:B------:R-:W-:Y:S01]  /*0960*/  USEL UR4, UR4, 0x320, UP3 ;  /* 0x0000032004047887 */ /* 0x000fe20009800000 */
[----:B------:R-:W-:Y:S01]  /*0970*/  UMOV UR8, 0x1 ;  /* 0x0000000100087882 */ /* 0x000fe20000000000 */
[----:B------:R-:W-:Y:S01]  /*0980*/  ELECT P0, URZ, PT ;  /* 0x0000000000ff782f */ /* 0x000fe20003800000 */
[----:B------:R-:W-:-:S04]  /*0990*/  UIADD3 UR8, UPT, UPT, -UR8, 0x100000, URZ ;  /* 0x0010000008087890 */ /* 0x000fc8000fffe1ff */
[----:B------:R-:W-:Y:S02]  /*09a0*/  USHF.L.U32 UR9, UR8, 0xb, URZ ;  /* 0x0000000b08097899 */ /* 0x000fe400080006ff */
[----:B------:R-:W-:Y:S02]  /*09b0*/  USHF.L.U32 UR8, UR8, 0x1, URZ ;  /* 0x0000000108087899 */ /* 0x000fe400080006ff */
[----:B-1----:R-:W-:Y:S02]  /*09c0*/  ULEA UR6, UR6, UR5, 0x18 ;  /* 0x0000000506067291 */ /* 0x002fe4000f8ec0ff */
[----:B------:R-:W-:-:S04]  /*09d0*/  UIADD3 UR4, UPT, UPT, -UR4, 0x100000, URZ ;  /* 0x0010000004047890 */ /* 0x000fc8000fffe1ff */
[----:B------:R-:W-:Y:S02]  /*09e0*/  USHF.L.U32 UR5, UR4, 0xb, URZ ;  /* 0x0000000b04057899 */ /* 0x000fe400080006ff */
[----:B------:R-:W-:Y:S01]  /*09f0*/  USHF.L.U32 UR4, UR4, 0x1, URZ ;  /* 0x0000000104047899 */ /* 0x000fe200080006ff */
[----:B------:R-:W1:Y:S03]  /*0a00*/  FENCE.VIEW.ASYNC.S ;  /* 0x00000000000073c6 */ /* 0x000e660000000000 */
[----:B-1----:R2:W1:Y:S08]  /*0a10*/  SYNCS.EXCH.64 URZ, [UR6+0x70], UR8 ;  /* 0x0000700806ff75b2 */ /* 0x0024700008000100 */
[----:B------:R2:W1:Y:S01]  /*0a20*/  SYNCS.EXCH.64 URZ, [UR6+0x80], UR4 ;  /* 0x0000800406ff75b2 */ /* 0x0004620008000100 */
[----:B------:R2:W1:Y:S01]  /*0a30*/  SYNCS.EXCH.64 URZ, [UR6+0x78], UR8 ;  /* 0x0000780806ff75b2 */ /* 0x0004620008000100 */
[----:B------:R2:W1:Y:S02]  /*0a40*/  SYNCS.EXCH.64 URZ, [UR6+0x88], UR4 ;  /* 0x0000880406ff75b2 */ /* 0x0004640008000100 */
[----:B--2---:R-:W-:Y:S01]  /*0a50*/  NOP ;  /* 0x0000000000007918 */ /* 0x004fe20000000000 */
.L_x_12:
        /* <DEDUP_REMOVED lines=18> */
[----:B------:R2:W1:Y:S01]  /*0b80*/  SYNCS.EXCH.64 URZ, [UR4+0xb0], UR6 ;  /* 0x0000b00604ff75b2 */ /* 0x0004620008000100 */
[----:B------:R2:W1:Y:S01]  /*0b90*/  SYNCS.EXCH.64 URZ, [UR4+0x98], UR8 ;  /* 0x0000980804ff75b2 */ /* 0x0004620008000100 */
[----:B------:R2:W1:Y:S01]  /*0ba0*/  SYNCS.EXCH.64 URZ, [UR4+0xb8], UR6 ;  /* 0x0000b80604ff75b2 */ /* 0x0004620008000100 */
[----:B------:R2:W1:Y:S01]  /*0bb0*/  SYNCS.EXCH.64 URZ, [UR4+0xa0], UR8 ;  /* 0x0000a00804ff75b2 */ /* 0x0004620008000100 */
[----:B------:R2:W1:Y:S01]  /*0bc0*/  SYNCS.EXCH.64 URZ, [UR4+0xc0], UR6 ;  /* 0x0000c00604ff75b2 */ /* 0x0004620008000100 */
[----:B------:R2:W1:Y:S01]  /*0bd0*/  SYNCS.EXCH.64 URZ, [UR4+0xa8], UR8 ;  /* 0x0000a80804ff75b2 */ /* 0x0004620008000100 */
[----:B------:R2:W1:Y:S02]  /*0be0*/  SYNCS.EXCH.64 URZ, [UR4+0xc8], UR6 ;  /* 0x0000c80604ff75b2 */ /* 0x0004640008000100 */
[----:B--2---:R-:W-:Y:S01]  /*0bf0*/  NOP ;  /* 0x0000000000007918 */ /* 0x004fe20000000000 */
.L_x_13:
[----:B------:R-:W2:Y:S01]  /*0c00*/  SHFL.IDX PT, R2, R81, RZ, 0x1f ;  /* 0x00001fff51027589 */ /* 0x000ea200000e0000 */
[----:B------:R-:W1:Y:S01]  /*0c10*/  S2UR UR48, SR_CgaCtaId ;  /* 0x00000000003079c3 */ /* 0x000e620000008800 */
[----:B------:R-:W-:Y:S01]  /*0c20*/  NOP ;  /* 0x0000000000007918 */ /* 0x000fe20000000000 */
[----:B--2---:R-:W-:-:S13]  /*0c30*/  ISETP.NE.AND P0, PT, R2, 0x3, PT ;  /* 0x000000030200780c */ /* 0x004fda0003f05270 */
[----:B-1----:R-:W-:Y:S05]  /*0c40*/  @P0 BRA `(.L_x_14) ;  /* 0x0000000000340947 */ /* 0x002fea0003800000 */
[----:B------:R-:W-:Y:S01]  /*0c50*/  UMOV UR4, 0x400 ;  /* 0x0000040000047882 */ /* 0x000fe20000000000 */
[----:B------:R-:W-:Y:S01]  /*0c60*/  UMOV UR6, 0x20 ;  /* 0x0000002000067882 */ /* 0x000fe20000000000 */
[----:B------:R-:W-:Y:S02]  /*0c70*/  ULEA UR4, UR48, UR4, 0x18 ;  /* 0x0000000430047291 */ /* 0x000fe4000f8ec0ff */
[----:B------:R-:W-:-:S04]  /*0c80*/  UIADD3 UR6, UPT, UPT, -UR6, 0x100000, URZ ;  /* 0x0010000006067890 */ /* 0x000fc8000fffe1ff */
[----:B------:R-:W-:Y:S02]  /*0c90*/  USHF.L.U32 UR7, UR6, 0xb, URZ ;  /* 0x0000000b06077899 */ /* 0x000fe400080006ff */
[----:B------:R-:W-:Y:S01]  /*0ca0*/  USHF.L.U32 UR6, UR6, 0x1, URZ ;  /* 0x0000000106067899 */ /* 0x000fe200080006ff */
[----:B------:R-:W-:Y:S01]  /*0cb0*/  ELECT P0, URZ, PT ;  /* 0x0000000000ff782f */ /* 0x000fe20003800000 */
[----:B------:R-:W1:Y:S10]  /*0cc0*/  FENCE.VIEW.ASYNC.S ;  /* 0x00000000000073c6 */ /* 0x000e740000000000 */
[----:B-1----:R1:W2:Y:S01]  /*0cd0*/  SYNCS.EXCH.64 URZ, [UR4+0xd0], UR6 ;  /* 0x0000d00604ff75b2 */ /* 0x0022a20008000100 */
[----:B------:R1:W1:Y:S01]  /*0ce0*/  SYNCS.EXCH.64 URZ, [UR4+0xe0], UR6 ;  /* 0x0000e00604ff75b2 */ /* 0x0002620008000100 */
[----:B------:R1:W1:Y:S01]  /*0cf0*/  SYNCS.EXCH.64 URZ, [UR4+0xd8], UR6 ;  /* 0x0000d80604ff75b2 */ /* 0x0002620008000100 */
[----:B------:R1:W1:Y:S01]  /*0d00*/  SYNCS.EXCH.64 URZ, [UR4+0xe8], UR6 ;  /* 0x0000e80604ff75b2 */ /* 0x0002620008000100 */
[----:B------:R-:W-:Y:S01]  /*0d10*/  NOP ;  /* 0x0000000000007918 */ /* 0x000fe20000000000 */
.L_x_14:
[----:B-1----:R-:W1:Y:S01]  /*0d20*/  LDCU UR4, c[0x0][0x36c] ;  /* 0x00006d80ff0477ac */ /* 0x002e620008000800 */
[----:B------:R-:W-:Y:S01]  /*0d30*/  ISETP.NE.OR P3, PT, R0, 0x2, !P3 ;  /* 0x000000020000780c */ /* 0x000fe20005f65670 */
[----:B------:R-:W-:Y:S01]  /*0d40*/  NOP ;  /* 0x0000000000007918 */ /* 0x000fe20000000000 */
[----:B------:R-:W-:Y:S01]  /*0d50*/  LOP3.LUT R0, R69, 0x1f, RZ, 0xc0, !PT ;  /* 0x0000001f45007812 */ /* 0x000fe200078ec0ff */
[----:B------:R-:W-:Y:S02]  /*0d60*/  UISETP.NE.AND UP4, UPT, UR22, URZ, UPT ;  /* 0x000000ff1600728c */ /* 0x000fe4000bf85270 */
[----:B-1----:R-:W-:-:S09]  /*0d70*/  UISETP.EQ.U32.AND UP5, UPT, UR4, 0x1, UPT ;  /* 0x000000010400788c */ /* 0x002fd2000bfa2070 */
[----:B------:R-:W-:Y:S05]  /*0d80*/  BRA.U !UP5, `(.L_x_15) ;  /* 0x000000010d087547 */ /* 0x000fea000b800000 */
[----:B--234-:R-:W-:Y:S01]  /*0d90*/  UCGABAR_ARV ;  /* 0x00000000000079c7 */ /* 0x01cfe20008000000 */
[----:B------:R-:W-:Y:S05]  /*0da0*/  BRA `(.L_x_16) ;  /* 0x0000000000047947 */ /* 0x000fea0003800000 */
.L_x_15:
[----:B--234-:R-:W-:Y:S01]  /*0db0*/  NOP ;  /* 0x0000000000007918 */ /* 0x01cfe20000000000 */
.L_x_16:
[----:B------:R-:W1:Y:S01]  /*0dc0*/  S2UR UR46, SR_CTAID.X ;  /* 0x00000000002e79c3 */ /* 0x000e620000002500 */
[----:B------:R-:W-:-:S05]  /*0dd0*/  CS2R.32 R3, SR_CgaSize ;  /* 0x0000000000037805 */ /* 0x000fca0000008a00 */
[----:B------:R-:W-:-:S05]  /*0de0*/  IMAD R3, R3, -0xa0, RZ ;  /* 0xffffff6003037824 */ /* 0x000fca00078e02ff */
[----:B------:R-:W-:-:S14]  /*0df0*/  R2UR UR5, R3 ;  /* 0x00000000030572ca */ /* 0x000fdc00000e0000 */
[----:B------:R-:W2:Y:S01]  /*0e00*/  LDCU UR5, c[0x0][UR5+0x2b0] ;  /* 0x00005600050577ac */ /* 0x000ea20008000800 */
[----:B------:R-:W-:-:S05]  /*0e10*/  CS2R.32 R3, SR_CgaSize ;  /* 0x0000000000037805 */ /* 0x000fca0000008a00 */
[----:B------:R-:W-:-:S05]  /*0e20*/  IMAD R3, R3, -0xa0, RZ ;  /* 0xffffff6003037824 */ /* 0x000fca00078e02ff */
[----:B------:R-:W-:-:S14]  /*0e30*/  R2UR UR4, R3 ;  /* 0x00000000030472ca */ /* 0x000fdc00000e0000 */
[----:B------:R-:W3:Y:S01]  /*0e40*/  LDCU UR4, c[0x0][UR4+0x2b4] ;  /* 0x00005680040477ac */ /* 0x000ee20008000800 */
[----:B------:R-:W4:Y:S01]  /*0e50*/  S2UR UR45, SR_CTAID.Y ;  /* 0x00000000002d79c3 */ /* 0x000f220000002600 */
[----:B------:R-:W-:-:S05]  /*0e60*/  CS2R.32 R3, SR_CgaSize ;  /* 0x0000000000037805 */ /* 0x000fca0000008a00 */
[----:B------:R-:W-:-:S05]  /*0e70*/  IMAD R3, R3, -0xa0, RZ ;  /* 0xffffff6003037824 */ /* 0x000fca00078e02ff */
[----:B------:R-:W-:-:S14]  /*0e80*/  R2UR UR57, R3 ;  /* 0x00000000033972ca */ /* 0x000fdc00000e0000 */
[----:B------:R-:W3:Y:S01]  /*0e90*/  LDCU UR57, c[0x0][UR57+0x2a0] ;  /* 0x00005400393977ac */ /* 0x000ee20008000800 */
[----:B------:R-:W-:-:S05]  /*0ea0*/  CS2R.32 R3, SR_CgaSize ;  /* 0x0000000000037805 */ /* 0x000fca0000008a00 */
[----:B------:R-:W-:-:S05]  /*0eb0*/  IMAD R3, R3, -0xa0, RZ ;  /* 0xffffff6003037824 */ /* 0x000fca00078e02ff */
[----:B------:R-:W-:-:S14]  /*0ec0*/  R2UR UR60, R3 ;  /* 0x00000000033c72ca */ /* 0x000fdc00000e0000 */
[----:B------:R-:W3:Y:S01]  /*0ed0*/  LDCU UR60, c[0x0][UR60+0x2a4] ;  /* 0x000054803c3c77ac */ /* 0x000ee20008000800 */
[----:B------:R-:W-:Y:S02]  /*0ee0*/  ULOP3.LUT UR49, UR48, 0x1, URZ, 0xc0, !UPT ;  /* 0x0000000130317892 */ /* 0x000fe4000f8ec0ff */
[----:B------:R-:W-:Y:S02]  /*0ef0*/  USHF.R.U32.HI UR26, URZ, 0x1, UR48 ;  /* 0x00000001ff1a7899 */ /* 0x000fe40008011630 */
[----:B------:R-:W-:Y:S02]  /*0f00*/  UISETP.GT.U32.AND UP1, UPT, UR49, 0xffff, UPT ;  /* 0x0000ffff3100788c */ /* 0x000fe4000bf24070 */
[----:B------:R-:W-:Y:S01]  /*0f10*/  USHF.L.U32 UR28, UR48, 0xb, URZ ;  /* 0x0000000b301c7899 */ /* 0x000fe200080006ff */
[----:B-1----:R-:W-:Y:S01]  /*0f20*/  I2FP.F32.U32 R3, UR46 ;  /* 0x0000002e00037c45 */ /* 0x002fe20008201000 */
[----:B------:R-:W1:Y:S04]  /*0f30*/  LDCU UR23, c[0x0][0xb24] ;  /* 0x00016480ff1777ac */ /* 0x000e680008000800 */
[----:B--2---:R-:W-:Y:S01]  /*0f40*/  FMUL R3, R3, UR5 ;  /* 0x0000000503037c20 */ /* 0x004fe20008400000 */
[----:B------:R-:W2:Y:S01]  /*0f50*/  LDCU UR40, c[0x0][0xb24] ;  /* 0x00016480ff2877ac */ /* 0x000ea20008000800 */
[----:B----4-:R-:W-:Y:S01]  /*0f60*/  I2FP.F32.U32 R2, UR45 ;  /* 0x0000002d00027c45 */ /* 0x010fe20008201000 */
[----:B------:R-:W4:Y:S03]  /*0f70*/  LDCU UR30, c[0x0][0xb30] ;  /* 0x00016600ff1e77ac */ /* 0x000f260008000800 */
[----:B------:R-:W1:Y:S01]  /*0f80*/  F2I.U32.TRUNC.NTZ R3, R3 ;  /* 0x0000000300037305 */ /* 0x000e62000020f000 */
[----:B---3--:R-:W-:Y:S01]  /*0f90*/  FMUL R2, R2, UR4 ;  /* 0x0000000402027c20 */ /* 0x008fe20008400000 */
[----:B------:R-:W-:-:S02]  /*0fa0*/  ULOP3.LUT UR4, UR48, 0x2, URZ, 0xc0, !UPT ;  /* 0x0000000230047892 */ /* 0x000fc4000f8ec0ff */
[----:B------:R-:W-:Y:S02]  /*0fb0*/  USHF.L.U32 UR27, UR48, 0xc, URZ ;  /* 0x0000000c301b7899 */ /* 0x000fe400080006ff */
[----:B------:R-:W-:Y:S02]  /*0fc0*/  UISETP.GT.U32.AND UP0, UPT, UR4, 0xffff, UPT ;  /* 0x0000ffff0400788c */ /* 0x000fe4000bf04070 */
[----:B------:R-:W3:Y:S01]  /*0fd0*/  F2I.U32.TRUNC.NTZ R2, R2 ;  /* 0x0000000200027305 */ /* 0x000ee2000020f000 */
[----:B------:R-:W-:Y:S01]  /*0fe0*/  UMOV UR32, 0x5 ;  /* 0x0000000500207882 */ /* 0x000fe20000000000 */
[----:B------:R-:W-:Y:S02]  /*0ff0*/  USEL UR24, UR49, 0xffff, !UP1 ;  /* 0x0000ffff31187887 */ /* 0x000fe4000c800000 */
[----:B------:R-:W-:Y:S01]  /*1000*/  USEL UR25, UR4, 0xffff, !UP0 ;  /* 0x0000ffff04197887 */ /* 0x000fe2000c000000 */
[----:B-1----:R-:W-:Y:S02]  /*1010*/  R2UR UR5, R3 ;  /* 0x00000000030572ca */ /* 0x002fe400000e0000 */
[----:B---3--:R-:W-:-:S02]  /*1020*/  R2UR UR6, R2 ;  /* 0x00000000020672ca */ /* 0x008fc400000e0000 */
[----:B------:R-:W-:-:S09]  /*1030*/  PRMT R2, RZ, 0x7610, R2 ;  /* 0x00007610ff027816 */ /* 0x000fd20000000002 */
[----:B------:R-:W-:-:S04]  /*1040*/  UIADD3 UR5, UPT, UPT, -UR5, URZ, URZ ;  /* 0x000000ff05057290 */ /* 0x000fc8000fffe1ff */
[----:B------:R-:W-:Y:S02]  /*1050*/  UIMAD UR57, UR57, UR5, UR46 ;  /* 0x00000005393972a4 */ /* 0x000fe4000f8e022e */
[----:B------:R-:W-:-:S04]  /*1060*/  UIADD3 UR4, UPT, UPT, -UR6, URZ, URZ ;  /* 0x000000ff06047290 */ /* 0x000fc8000fffe1ff */
[----:B------:R-:W-:Y:S01]  /*1070*/  UIMAD UR60, UR60, UR4, UR45 ;  /* 0x000000043c3c72a4 */ /* 0x000fe2000f8e022d */
[----:B--2-4-:R-:W-:Y:S11]  /*1080*/  BRA.U UP4, `(.L_x_17) ;  /* 0x00000001043c7547 */ /* 0x014ff6000b800000 */
[----:B------:R-:W-:Y:S02]  /*1090*/  UISETP.NE.AND UP0, UPT, UR60, URZ, UPT ;  /* 0x000000ff3c00728c */ /* 0x000fe4000bf05270 */
[----:B------:R-:W-:Y:S02]  /*10a0*/  UISETP.NE.AND UP1, UPT, UR60, 0x1, UPT ;  /* 0x000000013c00788c */ /* 0x000fe4000bf25270 */
[----:B------:R-:W-:Y:S02]  /*10b0*/  UISETP.NE.AND UP2, UPT, UR57, URZ, UP0 ;  /* 0x000000ff3900728c */ /* 0x000fe40008745270 */
[----:B------:R-:W-:Y:S02]  /*10c0*/  USEL UR4, URZ, 0x2, UP0 ;  /* 0x00000002ff047887 */ /* 0x000fe40008000000 */
[----:B------:R-:W-:Y:S02]  /*10d0*/  USEL UR8, URZ, 0x1, UP2 ;  /* 0x00000001ff087887 */ /* 0x000fe40009000000 */
[----:B------:R-:W-:-:S02]  /*10e0*/  UISETP.NE.AND UP2, UPT, UR57, URZ, UPT ;  /* 0x000000ff3900728c */ /* 0x000fc4000bf45270 */
[----:B------:R-:W-:Y:S02]  /*10f0*/  USEL UR5, URZ, 0x4, UP1 ;  /* 0x00000004ff057887 */ /* 0x000fe40008800000 */
[----:B------:R-:W-:Y:S02]  /*1100*/  UISETP.NE.AND UP0, UPT, UR57, 0x1, UPT ;  /* 0x000000013900788c */ /* 0x000fe4000bf05270 */
[----:B------:R-:W-:Y:S02]  /*1110*/  USEL UR6, URZ, 0x8, UP1 ;  /* 0x00000008ff067887 */ /* 0x000fe40008800000 */
[----:B------:R-:W-:Y:S02]  /*1120*/  USEL UR7, UR5, 0x4, UP2 ;  /* 0x0000000405077887 */ /* 0x000fe40009000000 */
[----:B------:R-:W-:Y:S02]  /*1130*/  USEL UR4, UR4, 0x2, UP0 ;  /* 0x0000000204047887 */ /* 0x000fe40008000000 */
[----:B------:R-:W-:-:S02]  /*1140*/  USEL UR5, UR6, 0x8, UP0 ;  /* 0x0000000806057887 */ /* 0x000fc40008000000 */
[----:B------:R-:W-:-:S04]  /*1150*/  UIADD3 UR4, UPT, UPT, UR4, UR7, UR8 ;  /* 0x0000000704047290 */ /* 0x000fc8000fffe008 */
[----:B------:R-:W-:-:S06]  /*1160*/  UIADD3 UR4, UPT, UPT, UR4, UR5, URZ ;  /* 0x0000000504047290 */ /* 0x000fcc000fffe0ff */
[----:B------:R-:W-:-:S07]  /*1170*/  MOV R2, UR4 ;  /* 0x0000000400027c02 */ /* 0x000fce0008000f00 */
.L_x_17:
[----:B------:R-:W1:Y:S01]  /*1180*/  S2UR UR36, SR_CTAID.Z ;  /* 0x00000000002479c3 */ /* 0x000e620000002700 */
[----:B------:R-:W-:Y:S01]  /*1190*/  UISETP.GE.AND UP0, UPT, UR23, 0x1, UPT ;  /* 0x000000011700788c */ /* 0x000fe2000bf06270 */
[----:B------:R-:W-:-:S08]  /*11a0*/  UMOV UR31, 0x3 ;  /* 0x00000003001f7882 */ /* 0x000fd00000000000 */
[----:B------:R-:W-:Y:S05]  /*11b0*/  BRA.U !UP0, `(.L_x_18) ;  /* 0x0000000108d47547 */ /* 0x000fea000b800000 */
[----:B------:R-:W2:Y:S01]  /*11c0*/  LDCU.128 UR12, c[0x0][0xb10] ;  /* 0x00016200ff0c77ac */ /* 0x000ea20008000c00 */
[----:B------:R-:W3:Y:S01]  /*11d0*/  LDCU UR6, c[0x0][0x370] ;  /* 0x00006e00ff0677ac */ /* 0x000ee20008000800 */
[----:B------:R-:W4:Y:S01]  /*11e0*/  LDCU UR5, c[0x0][0x374] ;  /* 0x00006e80ff0577ac */ /* 0x000f220008000800 */
[----:B------:R-:W1:Y:S01]  /*11f0*/  LDCU UR29, c[0x0][0xb0c] ;  /* 0x00016180ff1d77ac */ /* 0x000e620008000800 */
[----:B------:R-:W1:Y:S01]  /*1200*/  LDCU UR4, c[0x0][0xb20] ;  /* 0x00016400ff0477ac */ /* 0x000e620008000800 */
[----:B------:R-:W1:Y:S01]  /*1210*/  LDCU.64 UR8, c[0x0][0xb28] ;  /* 0x00016500ff0877ac */ /* 0x000e620008000a00 */
[----:B--2---:R-:W-:Y:S02]  /*1220*/  UISETP.NE.AND UP0, UPT, UR14, 0x1, UPT ;  /* 0x000000010e00788c */ /* 0x004fe4000bf05270 */
[----:B----4-:R-:W-:Y:S02]  /*1230*/  UIMAD.WIDE.U32 UR10, UR5, UR15, URZ ;  /* 0x0000000f050a72a5 */ /* 0x010fe4000f8e00ff */
[----:B---3--:R-:W-:-:S02]  /*1240*/  UIMAD.WIDE.U32 UR18, UR6, UR12, URZ ;  /* 0x0000000c061272a5 */ /* 0x008fc4000f8e00ff */
[----:B-1----:R-:W-:Y:S02]  /*1250*/  UISETP.NE.AND UP1, UPT, UR29, 0x1, UPT ;  /* 0x000000011d00788c */ /* 0x002fe4000bf25270 */
[----:B------:R-:W-:Y:S01]  /*1260*/  UISETP.NE.AND UP2, UPT, UR23, 0x1, UPT ;  /* 0x000000011700788c */ /* 0x000fe2000bf45270 */
[----:B------:R-:W-:Y:S02]  /*1270*/  UMOV UR10, UR11 ;  /* 0x0000000b000a7c82 */ /* 0x000fe40008000000 */
[----:B------:R-:W-:Y:S01]  /*1280*/  UMOV UR18, UR19 ;  /* 0x0000001300127c82 */ /* 0x000fe20008000000 */
[----:B------:R-:W-:Y:S02]  /*1290*/  @UP0 USHF.R.U32.HI UR5, URZ, UR4, UR10 ;  /* 0x00000004ff050299 */ /* 0x000fe4000801160a */
[----:B------:R-:W-:Y:S02]  /*12a0*/  UIMAD.WIDE.U32 UR20, UR45, UR15, URZ ;  /* 0x0000000f2d1472a5 */ /* 0x000fe4000f8e00ff */
[----:B------:R-:W-:-:S02]  /*12b0*/  UIMAD.WIDE.U32 UR10, UR5, UR8, URZ ;  /* 0x00000008050a72a5 */ /* 0x000fc4000f8e00ff */
[----:B------:R-:W-:Y:S02]  /*12c0*/  @UP1 USHF.R.U32.HI UR6, URZ, UR13, UR18 ;  /* 0x0000000dff061299 */ /* 0x000fe40008011612 */
[----:B------:R-:W-:Y:S02]  /*12d0*/  UIMAD.WIDE.U32 UR16, UR46, UR12, URZ ;  /* 0x0000000c2e1072a5 */ /* 0x000fe4000f8e00ff */
[----:B------:R-:W-:Y:S01]  /*12e0*/  UIMAD.WIDE.U32 UR18, UR6, UR8, URZ ;  /* 0x00000008061272a5 */ /* 0x000fe2000f8e00ff */
[----:B------:R-:W-:Y:S01]  /*12f0*/  UMOV UR20, UR21 ;  /* 0x0000001500147c82 */ /* 0x000fe20008000000 */
[----:B------:R-:W-:Y:S01]  /*1300*/  UMOV UR10, UR11 ;  /* 0x0000000b000a7c82 */ /* 0x000fe20008000000 */
[----:B------:R-:W-:Y:S02]  /*1310*/  USHF.R.U32.HI UR20, URZ, UR4, UR20 ;  /* 0x00000004ff147299 */ /* 0x000fe40008011614 */
[----:B------:R-:W-:Y:S02]  /*1320*/  @UP2 USHF.R.U32.HI UR5, URZ, UR9, UR10 ;  /* 0x00000009ff052299 */ /* 0x000fe4000801160a */
[----:B------:R-:W-:Y:S01]  /*1330*/  UMOV UR7, UR19 ;  /* 0x0000001300077c82 */ /* 0x000fe20008000000 */
[----:B------:R-:W-:Y:S01]  /*1340*/  UMOV UR16, UR17 ;  /* 0x0000001100107c82 */ /* 0x000fe20008000000 */
[----:B------:R-:W-:-:S02]  /*1350*/  @UP2 USHF.R.U32.HI UR6, URZ, UR9, UR7 ;  /* 0x00000009ff062299 */ /* 0x000fc40008011607 */
[----:B------:R-:W-:Y:S02]  /*1360*/  USHF.R.U32.HI UR13, URZ, UR13, UR16 ;  /* 0x0000000dff0d7299 */ /* 0x000fe40008011610 */
[----:B------:R-:W-:Y:S02]  /*1370*/  USEL UR4, UR45, UR20, !UP0 ;  /* 0x000000142d047287 */ /* 0x000fe4000c000000 */
[----:B------:R-:W-:Y:S02]  /*1380*/  UIMAD UR7, UR5, UR23, URZ ;  /* 0x00000017050772a4 */ /* 0x000fe4000f8e02ff */
[----:B------:R-:W-:Y:S02]  /*1390*/  USEL UR5, UR46, UR13, !UP1 ;  /* 0x0000000d2e057287 */ /* 0x000fe4000c800000 */
[----:B------:R-:W-:Y:S02]  /*13a0*/  UIMAD UR12, UR6, UR23, URZ ;  /* 0x00000017060c72a4 */ /* 0x000fe4000f8e02ff */
[----:B------:R-:W-:-:S02]  /*13b0*/  UISETP.GE.AND UP0, UPT, UR4, UR7, UPT ;  /* 0x000000070400728c */ /* 0x000fc4000bf06270 */
[----:B------:R-:W-:Y:S02]  /*13c0*/  UIMAD.WIDE.U32 UR10, UR4, UR8, URZ ;  /* 0x00000008040a72a5 */ /* 0x000fe4000f8e00ff */
[----:B------:R-:W-:Y:S02]  /*13d0*/  UISETP.GE.OR UP0, UPT, UR5, UR12, UP0 ;  /* 0x0000000c0500728c */ /* 0x000fe40008706670 */
[----:B------:R-:W-:Y:S02]  /*13e0*/  UIMAD.WIDE.U32 UR12, UR5, UR8, URZ ;  /* 0x00000008050c72a5 */ /* 0x000fe4000f8e00ff */
[----:B------:R-:W-:Y:S01]  /*13f0*/  UIADD3 UR10, UPT, UPT, -UR4, URZ, URZ ;  /* 0x000000ff040a7290 */ /* 0x000fe2000fffe1ff */
[----:B------:R-:W-:Y:S01]  /*1400*/  UMOV UR8, UR11 ;  /* 0x0000000b00087c82 */ /* 0x000fe20008000000 */
[----:B------:R-:W-:Y:S02]  /*1410*/  UIADD3 UR11, UPT, UPT, -UR5, URZ, URZ ;  /* 0x000000ff050b7290 */ /* 0x000fe4000fffe1ff */
[----:B------:R-:W-:-:S03]  /*1420*/  USHF.R.U32.HI UR8, URZ, UR9, UR8 ;  /* 0x00000009ff087299 */ /* 0x000fc60008011608 */
[----:B------:R-:W-:Y:S01]  /*1430*/  @!UP0 UMOV UR7, UR13 ;  /* 0x0000000d00078c82 */ /* 0x000fe20008000000 */
[----:B------:R-:W-:Y:S02]  /*1440*/  UIMAD UR45, UR14, UR10, UR45 ;  /* 0x0000000a0e2d72a4 */ /* 0x000fe4000f8e022d */
[----:B------:R-:W-:Y:S02]  /*1450*/  USEL UR8, UR4, UR8, !UP2 ;  /* 0x0000000804087287 */ /* 0x000fe4000d000000 */
[----:B------:R-:W-:Y:S02]  /*1460*/  @!UP0 USHF.R.U32.HI UR7, URZ, UR9, UR7 ;  /* 0x00000009ff078299 */ /* 0x000fe40008011607 */
[----:B------:R-:W-:Y:S02]  /*1470*/  UIADD3 UR9, UPT, UPT, -UR8, URZ, URZ ;  /* 0x000000ff08097290 */ /* 0x000fe4000fffe1ff */
[----:B------:R-:W-:Y:S02]  /*1480*/  @!UP0 USEL UR7, UR5, UR7, !UP2 ;  /* 0x0000000705078287 */ /* 0x000fe4000d000000 */
[----:B------:R-:W-:-:S02]  /*1490*/  UIMAD UR9, UR23, UR9, UR4 ;  /* 0x00000009170972a4 */ /* 0x000fc4000f8e0204 */
[----:B------:R-:W-:Y:S02]  /*14a0*/  @!UP0 UIADD3 UR8, UPT, UPT, UR8, -UR7, URZ ;  /* 0x8000000708088290 */ /* 0x000fe4000fffe0ff */
[----:B------:R-:W-:Y:S02]  /*14b0*/  @!UP0 UIMAD UR6, UR9, UR6, UR7 ;  /* 0x00000006090682a4 */ /* 0x000fe4000f8e0207 */
[----:B------:R-:W-:Y:S02]  /*14c0*/  @!UP0 UIMAD UR4, UR8, UR23, UR5 ;  /* 0x00000017080482a4 */ /* 0x000fe4000f8e0205 */
[----:B------:R-:W-:Y:S02]  /*14d0*/  UIMAD UR46, UR29, UR11, UR46 ;  /* 0x0000000b1d2e72a4 */ /* 0x000fe4000f8e022e */
[----:B------:R-:W-:Y:S01]  /*14e0*/  UIMAD UR45, UR4, UR14, UR45 ;  /* 0x0000000e042d72a4 */ /* 0x000fe2000f8e022d */
[----:B------:R-:W-:Y:S02]  /*14f0*/  @!UP0 UMOV UR5, UR6 ;  /* 0x0000000600058c82 */ /* 0x000fe40008000000 */
[----:B------:R-:W-:-:S12]  /*1500*/  UIMAD UR46, UR5, UR29, UR46 ;  /* 0x0000001d052e72a4 */ /* 0x000fd8000f8e022e */
.L_x_18:
[----:B------:R-:W-:Y:S02]  /*1510*/  UISETP.NE.AND UP1, UPT, UR30, 0x1, UPT ;  /* 0x000000011e00788c */ /* 0x000fe4000bf25270 */
[----:B------:R-:W-:Y:S02]  /*1520*/  ULOP3.LUT UR24, UR24, 0xffff, URZ, 0xc0, !UPT ;  /* 0x0000ffff18187892 */ /* 0x000fe4000f8ec0ff */
[----:B------:R-:W-:Y:S02]  /*1530*/  ULOP3.LUT UR21, UR25, 0xffff, URZ, 0xc0, !UPT ;  /* 0x0000ffff19157892 */ /* 0x000fe4000f8ec0ff */
[----:B------:R-:W-:Y:S02]  /*1540*/  UISETP.NE.AND UP0, UPT, UR22, 0x2, UPT ;  /* 0x000000021600788c */ /* 0x000fe4000bf05270 */
[----:B------:R-:W-:Y:S02]  /*1550*/  ULOP3.LUT UR28, UR28, 0x1000, URZ, 0xc0, !UPT ;  /* 0x000010001c1c7892 */ /* 0x000fe4000f8ec0ff */
[----:B------:R-:W-:-:S02]  /*1560*/  ULOP3.LUT UR27, UR27, 0x1000, URZ, 0xc0, !UPT ;  /* 0x000010001b1b7892 */ /* 0x000fc4000f8ec0ff */
[----:B------:R-:W-:Y:S02]  /*1570*/  USHF.L.U32 UR24, UR32, UR24, URZ ;  /* 0x0000001820187299 */ /* 0x000fe400080006ff */
[----:B------:R-:W-:Y:S01]  /*1580*/  USHF.L.U32 UR21, UR31, UR21, URZ ;  /* 0x000000151f157299 */ /* 0x000fe200080006ff */
[----:B------:R-:W-:Y:S11]  /*1590*/  BRA.U UP1, `(.L_x_19) ;  /* 0x0000000101447547 */ /* 0x000ff6000b800000 */
[----:B------:R-:W2:Y:S01]  /*15a0*/  LDCU.128 UR8, c[0x0][0xb10] ;  /* 0x00016200ff0877ac */ /* 0x000ea20008000c00 */
[----:B------:R-:W3:Y:S01]  /*15b0*/  LDCU UR12, c[0x0][0xb0c] ;  /* 0x00016180ff0c77ac */ /* 0x000ee20008000800 */
[----:B------:R-:W4:Y:S01]  /*15c0*/  LDCU UR13, c[0x0][0xb20] ;  /* 0x00016400ff0d77ac */ /* 0x000f220008000800 */
[----:B--2---:R-:W-:Y:S02]  /*15d0*/  UIMAD.WIDE.U32 UR6, UR46, UR8, URZ ;  /* 0x000000082e0672a5 */ /* 0x004fe4000f8e00ff */
[----:B------:R-:W-:Y:S02]  /*15e0*/  UIMAD.WIDE.U32 UR4, UR45, UR11, URZ ;  /* 0x0000000b2d0472a5 */ /* 0x000fe4000f8e00ff */
[----:B---3--:R-:W-:Y:S02]  /*15f0*/  UISETP.NE.AND UP2, UPT, UR12, 0x1, UPT ;  /* 0x000000010c00788c */ /* 0x008fe4000bf45270 */
[----:B------:R-:W-:Y:S01]  /*1600*/  UISETP.NE.AND UP1, UPT, UR10, 0x1, UPT ;  /* 0x000000010a00788c */ /* 0x000fe2000bf25270 */
[----:B------:R-:W-:-:S02]  /*1610*/  UMOV UR6, UR7 ;  /* 0x0000000700067c82 */ /* 0x000fc40008000000 */
[----:B------:R-:W-:Y:S01]  /*1620*/  UMOV UR4, UR5 ;  /* 0x0000000500047c82 */ /* 0x000fe20008000000 */
[----:B------:R-:W-:Y:S02]  /*1630*/  USHF.R.U32.HI UR9, URZ, UR9, UR6 ;  /* 0x00000009ff097299 */ /* 0x000fe40008011606 */
[----:B----4-:R-:W-:Y:S02]  /*1640*/  USHF.R.U32.HI UR4, URZ, UR13, UR4 ;  /* 0x0000000dff047299 */ /* 0x010fe40008011604 */
[----:B------:R-:W-:Y:S02]  /*1650*/  USEL UR5, UR46, UR9, !UP2 ;  /* 0x000000092e057287 */ /* 0x000fe4000d000000 */
[----:B------:R-:W-:-:S04]  /*1660*/  USEL UR4, UR45, UR4, !UP1 ;  /* 0x000000042d047287 */ /* 0x000fc8000c800000 */
[----:B------:R-:W-:Y:S02]  /*1670*/  UIADD3 UR6, UPT, UPT, UR5, -UR4, URZ ;  /* 0x8000000405067290 */ /* 0x000fe4000fffe0ff */
[----:B------:R-:W-:Y:S02]  /*1680*/  UIADD3 UR4, UPT, UPT, -UR5, UR4, URZ ;  /* 0x0000000405047290 */ /* 0x000fe4000fffe1ff */
[----:B------:R-:W-:Y:S02]  /*1690*/  UIMAD UR45, UR6, UR10, UR45 ;  /* 0x0000000a062d72a4 */ /* 0x000fe4000f8e022d */
[----:B------:R-:W-:-:S12]  /*16a0*/  UIMAD UR46, UR4, UR12, UR46 ;  /* 0x0000000c042e72a4 */ /* 0x000fd8000f8e022e */
.L_x_19:
[----:B------:R-:W-:Y:S05]  /*16b0*/  BRA.U !UP5, `(.L_x_20) ;  /* 0x000000010d0c7547 */ /* 0x000fea000b800000 */
[----:B------:R-:W-:Y:S01]  /*16c0*/  UCGABAR_WAIT ;  /* 0x0000000000007dc7 */ /* 0x000fe20008000000 */
[----:B------:R-:W-:Y:S01]  /*16d0*/  CCTL.IVALL ;  /* 0x00000000ff00798f */ /* 0x000fe20002000000 */
[----:B------:R-:W-:Y:S05]  /*16e0*/  BRA `(.L_x_21) ;  /* 0x0000000000047947 */ /* 0x000fea0003800000 */
.L_x_20:
[----:B------:R-:W-:Y:S06]  /*16f0*/  BAR.SYNC.DEFER_BLOCKING 0x0 ;  /* 0x0000000000007b1d */ /* 0x000fec0000010000 */
.L_x_21:
[----:B------:R-:W-:Y:S05]  /*1700*/  BRA.U UP0, `(.L_x_22) ;  /* 0x0000001100f87547 */ /* 0x000fea000b800000 */
[----:B------:R-:W2:Y:S01]  /*1710*/  LDCU UR6, c[0x0][0x38c] ;  /* 0x00007180ff0677ac */ /* 0x000ea20008000800 */
[----:B------:R-:W-:Y:S01]  /*1720*/  PLOP3.LUT P1, PT, PT, PT, UP3, 0x80, 0x8 ;  /* 0x000000000008781c */ /* 0x000fe20003f2f038 */
[----:B------:R-:W-:Y:S01]  /*1730*/  IMAD.MOV.U32 R12, RZ, RZ, 0x1 ;  /* 0x00000001ff0c7424 */ /* 0x000fe200078e00ff */
[----:B------:R-:W-:Y:S01]  /*1740*/  ISETP.EQ.OR P2, PT, R0, RZ, P3 ;  /* 0x000000ff0000720c */ /* 0x000fe20001f42670 */
[----:B------:R-:W-:Y:S01]  /*1750*/  UISETP.NE.AND UP1, UPT, UR22, URZ, UPT ;  /* 0x000000ff1600728c */ /* 0x000fe2000bf25270 */
[----:B------:R-:W-:Y:S02]  /*1760*/  PLOP3.LUT P1, PT, P1, PT, PT, 0x8, 0x80 ;  /* 0x000000000080781c */ /* 0x000fe40000f2e170 */
[----:B------:R-:W-:Y:S01]  /*1770*/  CS2R R10, SRZ ;  /* 0x00000000000a7805 */ /* 0x000fe2000001ff00 */
[----:B------:R-:W-:Y:S01]  /*1780*/  IMAD.MOV.U32 R9, RZ, RZ, RZ ;  /* 0x000000ffff097224 */ /* 0x000fe200078e00ff */
[----:B------:R-:W3:Y:S01]  /*1790*/  LDCU UR41, c[0x0][0x370] ;  /* 0x00006e00ff2977ac */ /* 0x000ee20008000800 */
[----:B------:R-:W-:Y:S01]  /*17a0*/  IMAD.MOV.U32 R8, RZ, RZ, 0x1 ;  /* 0x00000001ff087424 */ /* 0x000fe200078e00ff */
[----:B------:R-:W4:Y:S01]  /*17b0*/  LDCU.64 UR30, c[0x0][0x348] ;  /* 0x00006900ff1e77ac */ /* 0x000f220008000a00 */
[----:B------:R-:W1:Y:S01]  /*17c0*/  LDCU UR39, c[0x0][0x374] ;  /* 0x00006e80ff2777ac */ /* 0x000e620008000800 */
[----:B--2---:R-:W-:-:S02]  /*17d0*/  UIADD3 UR5, UPT, UPT, UR6, 0x7f, URZ ;  /* 0x0000007f06057890 */ /* 0x004fc4000fffe0ff */
[----:B------:R-:W-:Y:S02]  /*17e0*/  UIADD3 UR50, UPT, UPT, UR6, 0xfe, URZ ;  /* 0x000000fe06327890 */ /* 0x000fe4000fffe0ff */
[----:B------:R-:W-:-:S04]  /*17f0*/  USHF.R.S32.HI UR4, URZ, 0x1f, UR5 ;  /* 0x0000001fff047899 */ /* 0x000fc80008011405 */
[----:B------:R-:W-:Y:S02]  /*1800*/  ULEA.HI UR4, UR4, UR5, URZ, 0x7 ;  /* 0x0000000504047291 */ /* 0x000fe4000f8f38ff */
[----:B------:R-:W-:Y:S02]  /*1810*/  USHF.L.U32 UR5, UR26, 0x5, URZ ;  /* 0x000000051a057899 */ /* 0x000fe400080006ff */
[----:B------:R-:W-:Y:S02]  /*1820*/  USHF.R.S32.HI UR43, URZ, 0x7, UR4 ;  /* 0x00000007ff2b7899 */ /* 0x000fe40008011404 */
[----:B------:R-:W-:Y:S02]  /*1830*/  UIADD3 UR4, UPT, UPT, UR6, -0x1, URZ ;  /* 0xffffffff06047890 */ /* 0x000fe4000fffe0ff */
[----:B------:R-:W-:Y:S02]  /*1840*/  UISETP.LT.U32.AND UP0, UPT, UR43, 0x5, UPT ;  /* 0x000000052b00788c */ /* 0x000fe4000bf01070 */
[----:B------:R-:W-:-:S02]  /*1850*/  UISETP.GE.U32.AND UP2, UPT, UR4, -0xff, UPT ;  /* 0xffffff010400788c */ /* 0x000fc4000bf46070 */
[----:B------:R-:W-:Y:S02]  /*1860*/  USEL UR42, UR43, 0x5, UP0 ;  /* 0x000000052b2a7887 */ /* 0x000fe40008000000 */
[----:B------:R-:W-:Y:S02]  /*1870*/  ULOP3.LUT UR44, UR5, 0x20, URZ, 0xe2, !UPT ;  /* 0x00000020052c7892 */ /* 0x000fe4000f8ee2ff */
[----:B------:R-:W-:Y:S02]  /*1880*/  UIADD3 UR25, UPT, UPT, UR42, -0x1, URZ ;  /* 0xffffffff2a197890 */ /* 0x000fe4000fffe0ff */
[----:B------:R-:W-:Y:S02]  /*1890*/  USEL UR26, UR34, 0x2, UP1 ;  /* 0x00000002221a7887 */ /* 0x000fe40008800000 */
[----:B------:R-:W-:Y:S02]  /*18a0*/  UIADD3 UR47, UPT, UPT, UR43, -UR42, URZ ;  /* 0x8000002a2b2f7290 */ /* 0x000fe4000fffe0ff */
[----:B------:R-:W-:Y:S01]  /*18b0*/  @UP2 UIADD3 UR25, UPT, UPT, UR42, URZ, URZ ;  /* 0x000000ff2a192290 */ /* 0x000fe2000fffe0ff */
[----:B------:R-:W-:-:S03]  /*18c0*/  UMOV UR5, URZ ;  /* 0x000000ff00057c82 */ /* 0x000fc60008000000 */
[----:B-1-34-:R-:W-:-:S12]  /*18d0*/  UIADD3 UR25, UPT, UPT, UR25, 0x1, URZ ;  /* 0x0000000119197890 */ /* 0x01afd8000fffe0ff */
.L_x_42:
[----:B------:R-:W-:Y:S01]  /*18e0*/  UISETP.NE.AND UP0, UPT, UR48, URZ, UPT ;  /* 0x000000ff3000728c */ /* 0x000fe2000bf05270 */
[----:B------:R-:W1:Y:S08]  /*18f0*/  S2UR UR48, SR_CgaCtaId ;  /* 0x00000000003079c3 */ /* 0x000e700000008800 */
[----:B------:R-:W-:Y:S05]  /*1900*/  BRA.U UP0, `(.L_x_23) ;  /* 0x0000000100347547 */ /* 0x000fea000b800000 */
[----:B------:R-:W2:Y:S01]  /*1910*/  S2R R0, SR_CgaCtaId ;  /* 0x0000000000007919 */ /* 0x000ea20000008800 */
[----:B------:R-:W-:-:S04]  /*1920*/  MOV R2, 0x400 ;  /* 0x0000040000027802 */ /* 0x000fc80000000f00 */
[----:B--2---:R-:W-:Y:S02]  /*1930*/  LEA R0, R0, R2, 0x18 ;  /* 0x0000000200007211 */ /* 0x004fe400078ec0ff */
[----:B------:R-:W-:-:S03]  /*1940*/  SHF.L.U32 R2, R8, 0x1f, RZ ;  /* 0x0000001f08027819 */ /* 0x000fc600000006ff */
[----:B------:R-:W-:-:S04]  /*1950*/  IMAD R0, R9, 0x8, R0 ;  /* 0x0000000809007824 */ /* 0x000fc800078e0200 */
[----:B------:R-:W2:Y:S02]  /*1960*/  SYNCS.PHASECHK.TRANS64.TRYWAIT P0, [R0+URZ+0xe0], R2 ;  /* 0x0000e002000075a7 */ /* 0x000ea400080011ff */
[----:B--2---:R-:W-:Y:S05]  /*1970*/  @!P0 BRA `(.L_x_24) ;  /* 0x0000005000388947 */ /* 0x004fea0003800000 */
.L_x_103:
[----:B------:R-:W-:Y:S01]  /*1980*/  VIADD R9, R9, 0x1 ;  /* 0x0000000109097836 */ /* 0x000fe20000000000 */
[----:B------:R2:W-:Y:S04]  /*1990*/  SYNCS.ARRIVE.TRANS64.A1T0 RZ, [R0+URZ+0xd0], RZ ;  /* 0x0000d0ff00ff79a7 */ /* 0x0005e800081000ff */
[----:B------:R-:W-:-:S04]  /*19a0*/  ISETP.NE.AND P0, PT, R9, 0x2, PT ;  /* 0x000000020900780c */ /* 0x000fc80003f05270 */
[----:B------:R-:W-:Y:S02]  /*19b0*/  SEL R9, R9, RZ, P0 ;  /* 0x000000ff09097207 */ /* 0x000fe40000000000 */
[----:B--2---:R-:W-:-:S04]  /*19c0*/  SEL R0, RZ, 0x1, P0 ;  /* 0x00000001ff007807 */ /* 0x004fc80000000000 */
[----:B------:R-:W-:-:S07]  /*19d0*/  LOP3.LUT R8, R8, R0, RZ, 0x3c, !PT ;  /* 0x0000000008087212 */ /* 0x000fce00078e3cff */
.L_x_23:
[----:B------:R-:W-:Y:S01]  /*19e0*/  UMOV UR6, 0x400 ;  /* 0x0000040000067882 */ /* 0x000fe20000000000 */
[----:B------:R-:W-:Y:S01]  /*19f0*/  SHF.L.U32 R0, R12, 0x1f, RZ ;  /* 0x0000001f0c007819 */ /* 0x000fe200000006ff */
[----:B-1----:R-:W-:Y:S02]  /*1a00*/  ULEA UR6, UR48, UR6, 0x18 ;  /* 0x0000000630067291 */ /* 0x002fe4000f8ec0ff */
[----:B------:R-:W-:Y:S02]  /*1a10*/  UISETP.GE.U32.AND UP0, UPT, UR50, 0xff, UPT ;  /* 0x000000ff3200788c */ /* 0x000fe4000bf06070 */
[----:B------:R-:W-:Y:S02]  /*1a20*/  ULEA UR4, UR5, UR6, 0x3 ;  /* 0x0000000605047291 */ /* 0x000fe4000f8e18ff */
[----:B------:R-:W-:Y:S02]  /*1a30*/  ULEA UR11, UR45, UR49, 0x1 ;  /* 0x000000312d0b7291 */ /* 0x000fe4000f8e08ff */
[----:B------:R-:W-:-:S02]  /*1a40*/  ULEA UR35, UR46, UR44, 0x6 ;  /* 0x0000002c2e237291 */ /* 0x000fc4000f8e30ff */
[----:B------:R-:W-:Y:S01]  /*1a50*/  USHF.L.U32 UR11, UR11, 0x5, URZ ;  /* 0x000000050b0b7899 */ /* 0x000fe200080006ff */
[----:B------:R-:W-:Y:S02]  /*1a60*/  UMOV UR13, URZ ;  /* 0x000000ff000d7c82 */ /* 0x000fe40008000000 */
[----:B------:R1:W2:Y:S01]  /*1a70*/  SYNCS.PHASECHK.TRANS64.TRYWAIT P0, [UR4+0x28], R0 ;  /* 0x00002800ff0075a7 */ /* 0x0002a20008001104 */
[----:B------:R-:W-:Y:S08]  /*1a80*/  BRA.U !UP0, `(.L_x_25) ;  /* 0x0000000108c47547 */ /* 0x000ff0000b800000 */
[----:B------:R-:W-:Y:S01]  /*1a90*/  UMOV UR7, URZ ;  /* 0x000000ff00077c82 */ /* 0x000fe20008000000 */
[----:B------:R-:W-:-:S05]  /*1aa0*/  UMOV UR4, UR5 ;  /* 0x0000000500047c82 */ /* 0x000fca0008000000 */
.L_x_31:
[----:B------:R-:W-:Y:S01]  /*1ab0*/  ULEA UR33, UR4, UR6, 0x3 ;  /* 0x0000000604217291 */ /* 0x000fe2000f8e18ff */
[----:B------:R-:W-:Y:S01]  /*1ac0*/  @!P3 MOV R2, 0x4000 ;  /* 0x000040000002b802 */ /* 0x000fe20000000f00 */
[----:B--2-4-:R-:W-:Y:S10]  /*1ad0*/  @P0 BRA `(.L_x_26) ;  /* 0x00000000000c0947 */ /* 0x014ff40003800000 */
[----:B------:R-:W-:-:S04]  /*1ae0*/  SHF.L.U32 R3, R12, 0x1f, RZ ;  /* 0x0000001f0c037819 */ /* 0x000fc800000006ff */
[----:B------:R-:W2:Y:S02]  /*1af0*/  SYNCS.PHASECHK.TRANS64.TRYWAIT P0, [UR33+0x28], R3 ;  /* 0x00002803ff0075a7 */ /* 0x000ea40008001121 */
[----:B--2---:R-:W-:Y:S05]  /*1b00*/  @!P0 BRA `(.L_x_27) ;  /* 0x0000004c00e88947 */ /* 0x004fea0003800000 */
.L_x_26:
[----:B------:R2:W-:Y:S01]  /*1b10*/  @!P3 SYNCS.ARRIVE.TRANS64 RZ, [UR33], R2 ;  /* 0x00000002ffffb9a7 */ /* 0x0005e20008000021 */
[----:B------:R-:W-:-:S04]  /*1b20*/  ULOP3.LUT UR5, UR26, 0x2, URZ, 0xfc, !UPT ;  /* 0x000000021a057892 */ /* 0x000fc8000f8efcff */
[----:B------:R-:W-:-:S09]  /*1b30*/  UISETP.NE.AND UP0, UPT, UR5, 0x2, UPT ;  /* 0x000000020500788c */ /* 0x000fd2000bf05270 */
[----:B------:R-:W-:Y:S05]  /*1b40*/  BRA.U UP0, `(.L_x_28) ;  /* 0x0000000100047547 */ /* 0x000fea000b800000 */
[----:B------:R-:W-:Y:S05]  /*1b50*/  BPT.TRAP 0x1 ;  /* 0x000000040000795c */ /* 0x000fea0000300000 */
.L_x_28:
[----:B------:R-:W-:Y:S04]  /*1b60*/  BSSY.RECONVERGENT B0, `(.L_x_29) ;  /* 0x0000003000007945 */ /* 0x000fe80003800200 */
[----:B------:R-:W-:Y:S05]  /*1b70*/  @P2 BRA `(.L_x_30) ;  /* 0x0000000000042947 */ /* 0x000fea0003800000 */
[----:B------:R-:W-:Y:S05]  /*1b80*/  BPT.TRAP 0x1 ;  /* 0x000000040000795c */ /* 0x000fea0000300000 */
.L_x_30:
[----:B------:R-:W-:Y:S05]  /*1b90*/  BSYNC.RECONVERGENT B0 ;  /* 0x0000000000007941 */ /* 0x000fea0003800200 */
.L_x_29:
[----:B------:R-:W-:Y:S02]  /*1ba0*/  UIADD3 UR5, UPT, UPT, UR4, 0x1, URZ ;  /* 0x0000000104057890 */ /* 0x000fe4000fffe0ff */
[----:B------:R-:W-:Y:S02]  /*1bb0*/  USHF.L.U32 UR4, UR4, 0xd, URZ ;  /* 0x0000000d04047899 */ /* 0x000fe400080006ff */
[----:B------:R-:W-:Y:S02]  /*1bc0*/  UISETP.NE.AND UP0, UPT, UR5, 0x5, UPT ;  /* 0x000000050500788c */ /* 0x000fe4000bf05270 */
[----:B------:R-:W-:Y:S02]  /*1bd0*/  USHF.L.U32 UR34, UR7, 0x7, URZ ;  /* 0x0000000707227899 */ /* 0x000fe400080006ff */
[----:B------:R-:W-:Y:S02]  /*1be0*/  USEL UR9, URZ, 0x1, UP0 ;  /* 0x00000001ff097887 */ /* 0x000fe40008000000 */
[----:B------:R-:W-:-:S02]  /*1bf0*/  USEL UR5, UR5, URZ, UP0 ;  /* 0x000000ff05057287 */ /* 0x000fc40008000000 */
[----:B------:R-:W-:Y:S02]  /*1c00*/  UIADD3 UR14, UP0, UPT, UR30, 0x180, URZ ;  /* 0x000001801e0e7890 */ /* 0x000fe4000ff1e0ff */
[----:B------:R-:W-:Y:S01]  /*1c10*/  ULEA UR8, UR5, UR6, 0x3 ;  /* 0x0000000605087291 */ /* 0x000fe2000f8e18ff */
[----:B------:R-:W-:Y:S01]  /*1c20*/  LOP3.LUT R12, R12, UR9, RZ, 0x3c, !PT ;  /* 0x000000090c0c7c12 */ /* 0x000fe2000f8e3cff */
[----:B------:R-:W-:Y:S02]  /*1c30*/  UIADD3 UR7, UPT, UPT, UR7, 0x1, URZ ;  /* 0x0000000107077890 */ /* 0x000fe4000fffe0ff */
[----:B------:R-:W-:Y:S01]  /*1c40*/  UIADD3 UR16, UP1, UPT, UR30, 0x80, URZ ;  /* 0x000000801e107890 */ /* 0x000fe2000ff3e0ff */
[----:B-1----:R-:W-:Y:S01]  /*1c50*/  SHF.L.U32 R0, R12, 0x1f, RZ ;  /* 0x0000001f0c007819 */ /* 0x002fe200000006ff */
[----:B------:R-:W-:Y:S02]  /*1c60*/  ULOP3.LUT UR32, UR28, UR4, URZ, 0xfc, !UPT ;  /* 0x000000041c207292 */ /* 0x000fe4000f8efcff */
[----:B------:R-:W-:Y:S01]  /*1c70*/  UIADD3.X UR15, UPT, UPT, URZ, UR31, URZ, UP0, !UPT ;  /* 0x0000001fff0f7290 */ /* 0x000fe200087fe4ff */
[----:B------:R3:W4:Y:S01]  /*1c80*/  SYNCS.PHASECHK.TRANS64.TRYWAIT P0, [UR8+0x28], R0 ;  /* 0x00002800ff0075a7 */ /* 0x0007220008001108 */
[----:B------:R-:W-:-:S02]  /*1c90*/  ULOP3.LUT UR8, UR27, UR4, URZ, 0xfc, !UPT ;  /* 0x000000041b087292 */ /* 0x000fc4000f8efcff */
[----:B------:R-:W-:Y:S02]  /*1ca0*/  UISETP.NE.AND UP0, UPT, UR7, UR25, UPT ;  /* 0x000000190700728c */ /* 0x000fe4000bf05270 */
[----:B------:R-:W-:Y:S02]  /*1cb0*/  UIADD3.X UR17, UPT, UPT, URZ, UR31, URZ, UP1, !UPT ;  /* 0x0000001fff117290 */ /* 0x000fe40008ffe4ff */
[----:B------:R-:W-:Y:S02]  /*1cc0*/  UIADD3 UR32, UPT, UPT, UR6, 0x2400, UR32 ;  /* 0x0000240006207890 */ /* 0x000fe4000fffe020 */
[----:B------:R-:W-:Y:S02]  /*1cd0*/  UPRMT UR13, URZ, 0x5410, UR24 ;  /* 0x00005410ff0d7896 */ /* 0x000fe40008000018 */
[----:B------:R-:W-:Y:S02]  /*1ce0*/  UIADD3 UR8, UPT, UPT, UR6, 0xc400, UR8 ;  /* 0x0000c40006087890 */ /* 0x000fe4000fffe008 */
[----:B------:R-:W-:Y:S01]  /*1cf0*/  UPRMT UR4, URZ, 0x5410, UR21 ;  /* 0x00005410ff047896 */ /* 0x000fe20008000015 */
[----:B------:R-:W-:Y:S01]  /*1d00*/  UMOV UR18, 0x0 ;  /* 0x0000000000127882 */ /* 0x000fe20000000000 */
[----:B------:R-:W-:Y:S01]  /*1d10*/  UMOV UR19, 0x10000000 ;  /* 0x1000000000137882 */ /* 0x000fe20000000000 */
[----:B------:R-:W-:Y:S01]  /*1d20*/  UMOV UR12, UR36 ;  /* 0x00000024000c7c82 */ /* 0x000fe20008000000 */
[----:B------:R-:W-:Y:S01]  /*1d30*/  UMOV UR9, UR33 ;  /* 0x0000002100097c82 */ /* 0x000fe20008000000 */
[----:B------:R-:W-:Y:S01]  /*1d40*/  UMOV UR10, UR34 ;  /* 0x00000022000a7c82 */ /* 0x000fe20008000000 */
[----:B------:R1:W-:Y:S03]  /*1d50*/  UTMALDG.3D.MULTICAST [UR32], [UR16], UR13, desc[UR18] ;  /* 0x00001220100073b4 */ /* 0x0003e6000801180d */
[----:B------:R2:W-:Y:S01]  /*1d60*/  UTMALDG.3D.MULTICAST [UR8], [UR14], UR4, desc[UR18] ;  /* 0x000012080e0073b4 */ /* 0x0005e20008011804 */
[----:B-1----:R-:W-:Y:S01]  /*1d70*/  UMOV UR13, UR25 ;  /* 0x00000019000d7c82 */ /* 0x002fe20008000000 */
[----:B--2---:R-:W-:Y:S01]  /*1d80*/  UMOV UR4, UR5 ;  /* 0x0000000500047c82 */ /* 0x004fe20008000000 */
[----:B---3--:R-:W-:Y:S05]  /*1d90*/  BRA.U UP0, `(.L_x_31) ;  /* 0xfffffffd00447547 */ /* 0x008fea000b83ffff */
.L_x_25:
[----:B------:R-:W-:Y:S01]  /*1da0*/  ULEA UR4, UR5, UR6, 0x3 ;  /* 0x0000000605047291 */ /* 0x000fe2000f8e18ff */
[----:B-1----:R-:W-:Y:S01]  /*1db0*/  SHF.L.U32 R0, R12, 0x1f, RZ ;  /* 0x0000001f0c007819 */ /* 0x002fe200000006ff */
[----:B------:R-:W-:Y:S01]  /*1dc0*/  @!P1 SYNCS.ARRIVE.TRANS64.A1T0 RZ, [UR6+0x68], RZ ;  /* 0x000068ffffff99a7 */ /* 0x000fe20008100006 */
[----:B------:R-:W-:-:S06]  /*1dd0*/  UISETP.GT.AND UP0, UPT, UR43, UR42, UPT ;  /* 0x0000002a2b00728c */ /* 0x000fcc000bf04270 */
[----:B--2-4-:R1:W2:Y:S03]  /*1de0*/  SYNCS.PHASECHK.TRANS64.TRYWAIT P0, [UR4+0x28], R0 ;  /* 0x00002800ff0075a7 */ /* 0x0142a60008001104 */
[----:B------:R-:W-:Y:S05]  /*1df0*/  BRA.U !UP0, `(.L_x_32) ;  /* 0x0000000108c87547 */ /* 0x000fea000b800000 */
[----:B------:R-:W-:Y:S01]  /*1e00*/  UIADD3 UR29, UPT, UPT, UR47, UR13, URZ ;  /* 0x0000000d2f1d7290 */ /* 0x000fe2000fffe0ff */
[----:B------:R-:W-:-:S11]  /*1e10*/  UMOV UR4, UR5 ;  /* 0x0000000500047c82 */ /* 0x000fd60008000000 */
.L_x_38:
[----:B------:R-:W-:Y:S01]  /*1e20*/  ULEA UR17, UR4, UR6, 0x3 ;  /* 0x0000000604117291 */ /* 0x000fe2000f8e18ff */
[----:B--2---:R-:W-:Y:S01]  /*1e30*/  @!P3 MOV R2, 0x4000 ;  /* 0x000040000002b802 */ /* 0x004fe20000000f00 */
[----:B--2-4-:R-:W-:Y:S10]  /*1e40*/  @P0 BRA `(.L_x_33) ;  /* 0x00000000000c0947 */ /* 0x014ff40003800000 */
[----:B------:R-:W-:-:S04]  /*1e50*/  SHF.L.U32 R3, R12, 0x1f, RZ ;  /* 0x0000001f0c037819 */ /* 0x000fc800000006ff */
[----:B------:R-:W2:Y:S02]  /*1e60*/  SYNCS.PHASECHK.TRANS64.TRYWAIT P0, [UR17+0x28], R3 ;  /* 0x00002803ff0075a7 */ /* 0x000ea40008001111 */
[----:B--2---:R-:W-:Y:S05]  /*1e70*/  @!P0 BRA `(.L_x_34) ;  /* 0x0000004c00248947 */ /* 0x004fea0003800000 */
.L_x_33:
[----:B------:R2:W-:Y:S01]  /*1e80*/  @!P3 SYNCS.ARRIVE.TRANS64 RZ, [UR17], R2 ;  /* 0x00000002ffffb9a7 */ /* 0x0005e20008000011 */
[----:B------:R-:W-:-:S04]  /*1e90*/  ULOP3.LUT UR5, UR26, 0x2, URZ, 0xfc, !UPT ;  /* 0x000000021a057892 */ /* 0x000fc8000f8efcff */
[----:B------:R-:W-:-:S09]  /*1ea0*/  UISETP.NE.AND UP0, UPT, UR5, 0x2, UPT ;  /* 0x000000020500788c */ /* 0x000fd2000bf05270 */
[----:B------:R-:W-:Y:S05]  /*1eb0*/  BRA.U UP0, `(.L_x_35) ;  /* 0x0000000100047547 */ /* 0x000fea000b800000 */
[----:B------:R-:W-:Y:S05]  /*1ec0*/  BPT.TRAP 0x1 ;  /* 0x000000040000795c */ /* 0x000fea0000300000 */
.L_x_35:
[----:B------:R-:W-:Y:S04]  /*1ed0*/  BSSY.RECONVERGENT B0, `(.L_x_36) ;  /* 0x0000003000007945 */ /* 0x000fe80003800200 */
[----:B------:R-:W-:Y:S05]  /*1ee0*/  @P2 BRA `(.L_x_37) ;  /* 0x0000000000042947 */ /* 0x000fea0003800000 */
[----:B------:R-:W-:Y:S05]  /*1ef0*/  BPT.TRAP 0x1 ;  /* 0x000000040000795c */ /* 0x000fea0000300000 */
.L_x_37:
[----:B------:R-:W-:Y:S05]  /*1f00*/  BSYNC.RECONVERGENT B0 ;  /* 0x0000000000007941 */ /* 0x000fea0003800200 */
.L_x_36:
        /* <DEDUP_REMOVED lines=17> */
[----:B------:R-:W-:Y:S02]  /*2020*/  UIADD3 UR16, UPT, UPT, UR6, 0x2400, UR16 ;  /* 0x0000240006107890 */ /* 0x000fe4000fffe010 */
[----:B------:R-:W-:Y:S02]  /*2030*/  UIADD3.X UR15, UPT, UPT, URZ, UR31, URZ, UP1, !UPT ;  /* 0x0000001fff0f7290 */ /* 0x000fe40008ffe4ff */
        /* <DEDUP_REMOVED lines=8> */
[----:B------:R-:W-:Y:S01]  /*20c0*/  UMOV UR9, UR17 ;  /* 0x0000001100097c82 */ /* 0x000fe20008000000 */
[----:B------:R-:W-:Y:S01]  /*20d0*/  UMOV UR10, UR18 ;  /* 0x00000012000a7c82 */ /* 0x000fe20008000000 */
[----:B------:R-:W-:Y:S01]  /*20e0*/  UTMALDG.3D.MULTICAST [UR16], [UR14], UR7, desc[UR32] ;  /* 0x000020100e0073b4 */ /* 0x000fe20008011807 */
[----:B------:R1:W-:Y:S02]  /*20f0*/  UTMALDG.3D.MULTICAST [UR8], [UR22], UR4, desc[UR32] ;  /* 0x00002008160073b4 */ /* 0x0003e40008011804 */
[----:B-1----:R-:W-:Y:S01]  /*2100*/  UMOV UR4, UR5 ;  /* 0x0000000500047c82 */ /* 0x002fe20008000000 */
[----:B---3--:R-:W-:Y:S05]  /*2110*/  BRA.U UP0, `(.L_x_38) ;  /* 0xfffffffd00407547 */ /* 0x008fea000b83ffff */
.L_x_32:
[C---:B------:R-:W-:Y:S01]  /*2120*/  LEA R3, R11.reuse, UR6, 0x3 ;  /* 0x000000060b037c11 */ /* 0x040fe2000f8e18ff */
[----:B------:R-:W-:Y:S01]  /*2130*/  NOP ;  /* 0x0000000000007918 */ /* 0x000fe20000000000 */
[----:B-1----:R-:W-:Y:S02]  /*2140*/  SHF.L.U32 R0, R10, 0x1f, RZ ;  /* 0x0000001f0a007819 */ /* 0x002fe400000006ff */
[----:B------:R-:W-:Y:S02]  /*2150*/  LEA R4, R11, UR6, 0x4 ;  /* 0x000000060b047c11 */ /* 0x000fe4000f8e20ff */
[----:B--2-4-:R-:W1:Y:S02]  /*2160*/  SYNCS.PHASECHK.TRANS64.TRYWAIT P0, [R3+URZ+0x70], R0 ;  /* 0x00007000030075a7 */ /* 0x014e6400080011ff */
[----:B-1----:R-:W-:Y:S05]  /*2170*/  @!P0 BRA `(.L_x_39) ;  /* 0x00000048007c8947 */ /* 0x002fea0003800000 */
.L_x_106:
[----:B------:R-:W2:Y:S01]  /*2180*/  LDS.128 R4, [R4+0x100] ;  /* 0x0001000004047984 */ /* 0x000ea20000000c00 */
[----:B------:R-:W-:Y:S01]  /*2190*/  UISETP.GE.AND UP0, UPT, UR40, 0x1, UPT ;  /* 0x000000012800788c */ /* 0x000fe2000bf06270 */
[----:B------:R-:W-:Y:S01]  /*21a0*/  @!PT LDS RZ, [RZ] ;  /* 0x00000000fffff984 */ /* 0x000fe20000000800 */
[----:B------:R-:W-:Y:S01]  /*21b0*/  @!PT LDS RZ, [RZ] ;  /* 0x00000000fffff984 */ /* 0x000fe20000000800 */
[----:B------:R-:W-:Y:S01]  /*21c0*/  @!PT LDS RZ, [RZ] ;  /* 0x00000000fffff984 */ /* 0x000fe20000000800 */
[----:B------:R-:W-:Y:S01]  /*21d0*/  @!PT LDS RZ, [RZ] ;  /* 0x00000000fffff984 */ /* 0x000fe20000000800 */
[----:B------:R3:W-:Y:S06]  /*21e0*/  MEMBAR.ALL.CTA ;  /* 0x0000000000007992 */ /* 0x0007ec0000008000 */
[----:B---3--:R-:W3:Y:S01]  /*21f0*/  FENCE.VIEW.ASYNC.S ;  /* 0x00000000000073c6 */ /* 0x008ee20000000000 */
[----:B--2---:R-:W-:-:S13]  /*2200*/  LOP3.LUT P0, RZ, R6, 0x1, RZ, 0xc0, !PT ;  /* 0x0000000106ff7812 */ /* 0x004fda000780c0ff */
[----:B---3--:R-:W-:Y:S01]  /*2210*/  VOTEU.ANY UP1, P0 ;  /* 0x0000000000ff7886 */ /* 0x008fe20000020100 */
[----:B------:R-:W-:-:S13]  /*2220*/  PLOP3.LUT P0, PT, PT, PT, UP1, 0x80, 0x8 ;  /* 0x000000000008781c */ /* 0x000fda0003f0f018 */
[----:B-1----:R-:W-:Y:S02]  /*2230*/  @P0 LOP3.LUT R0, R5, 0xffff, RZ, 0xc0, !PT ;  /* 0x0000ffff05000812 */ /* 0x002fe400078ec0ff */
[----:B------:R-:W-:Y:S02]  /*2240*/  @P0 MOV R2, R4 ;  /* 0x0000000400020202 */ /* 0x000fe40000000f00 */
[----:B------:R-:W-:Y:S01]  /*2250*/  @P0 R2UR UR7, R0 ;  /* 0x00000000000702ca */ /* 0x000fe200000e0000 */
[----:B------:R-:W-:Y:S01]  /*2260*/  VIADD R0, R3, 0x80 ;  /* 0x0000008003007836 */ /* 0x000fe20000000000 */
[----:B------:R-:W-:Y:S02]  /*2270*/  @P0 SHF.R.U32.HI R4, RZ, 0x10, R5 ;  /* 0x00000010ff040819 */ /* 0x000fe40000011605 */
[----:B------:R-:W-:Y:S02]  /*2280*/  @P0 R2UR UR8, R2 ;  /* 0x00000000020802ca */ /* 0x000fe400000e0000 */
[----:B------:R-:W-:-:S02]  /*2290*/  PRMT R0, RZ, 0x654, R0 ;  /* 0x00000654ff007816 */ /* 0x000fc40000000000 */
[----:B------:R-:W-:Y:S02]  /*22a0*/  @P0 R2UR UR4, R4 ;  /* 0x00000000040402ca */ /* 0x000fe400000e0000 */
[----:B------:R1:W-:Y:S03]  /*22b0*/  SYNCS.ARRIVE.TRANS64.RED.A1T0 RZ, [R0+URZ], RZ ;  /* 0x000000ff00ff79a7 */ /* 0x0003e600081004ff */
[----:B------:R-:W-:-:S04]  /*22c0*/  @UP1 UMOV UR37, UR7 ;  /* 0x0000000700251c82 */ /* 0x000fc80008000000 */
[----:B------:R-:W-:-:S04]  /*22d0*/  @UP1 UMOV UR38, UR8 ;  /* 0x0000000800261c82 */ /* 0x000fc80008000000 */
[----:B------:R-:W-:Y:S01]  /*22e0*/  @UP1 UMOV UR36, UR4 ;  /* 0x0000000400241c82 */ /* 0x000fe20008000000 */
[----:B------:R-:W-:Y:S05]  /*22f0*/  BRA.U !UP0, `(.L_x_40) ;  /* 0x0000000108d47547 */ /* 0x000fea000b800000 */
[----:B------:R-:W2:Y:S01]  /*2300*/  LDCU.128 UR12, c[0x0][0xb10] ;  /* 0x00016200ff0c77ac */ /* 0x000ea20008000c00 */
[----:B------:R-:W3:Y:S01]  /*2310*/  LDCU UR29, c[0x0][0xb20] ;  /* 0x00016400ff1d77ac */ /* 0x000ee20008000800 */
[----:B------:R-:W4:Y:S01]  /*2320*/  LDCU UR20, c[0x0][0xb0c] ;  /* 0x00016180ff1477ac */ /* 0x000f220008000800 */
[----:B------:R-:W1:Y:S01]  /*2330*/  LDCU.64 UR10, c[0x0][0xb28] ;  /* 0x00016500ff0a77ac */ /* 0x000e620008000a00 */
[----:B------:R-:W-:Y:S02]  /*2340*/  UISETP.NE.AND UP3, UPT, UR40, 0x1, UPT ;  /* 0x000000012800788c */ /* 0x000fe4000bf65270 */
[----:B--2---:R-:W-:Y:S02]  /*2350*/  UIMAD.WIDE.U32 UR16, UR39, UR15, URZ ;  /* 0x0000000f271072a5 */ /* 0x004fe4000f8e00ff */
[----:B------:R-:W-:Y:S02]  /*2360*/  UIMAD.WIDE.U32 UR8, UR41, UR12, URZ ;  /* 0x0000000c290872a5 */ /* 0x000fe4000f8e00ff */
[----:B------:R-:W-:-:S02]  /*2370*/  UISETP.NE.AND UP0, UPT, UR14, 0x1, UPT ;  /* 0x000000010e00788c */ /* 0x000fc4000bf05270 */
[----:B------:R-:W-:Y:S01]  /*2380*/  UIMAD.WIDE.U32 UR22, UR37, UR15, URZ ;  /* 0x0000000f251672a5 */ /* 0x000fe2000f8e00ff */
[----:B------:R-:W-:Y:S02]  /*2390*/  UMOV UR16, UR17 ;  /* 0x0000001100107c82 */ /* 0x000fe40008000000 */
[----:B------:R-:W-:Y:S01]  /*23a0*/  UMOV UR8, UR9 ;  /* 0x0000000900087c82 */ /* 0x000fe20008000000 */
[----:B---3--:R-:W-:Y:S02]  /*23b0*/  USHF.R.U32.HI UR16, URZ, UR29, UR16 ;  /* 0x0000001dff107299 */ /* 0x008fe40008011610 */
[----:B----4-:R-:W-:Y:S02]  /*23c0*/  UISETP.NE.AND UP2, UPT, UR20, 0x1, UPT ;  /* 0x000000011400788c */ /* 0x010fe4000bf45270 */
[----:B------:R-:W-:Y:S02]  /*23d0*/  USHF.R.U32.HI UR8, URZ, UR13, UR8 ;  /* 0x0000000dff087299 */ /* 0x000fe40008011608 */
[----:B------:R-:W-:-:S02]  /*23e0*/  USEL UR7, UR39, UR16, !UP0 ;  /* 0x0000001027077287 */ /* 0x000fc4000c000000 */
[----:B------:R-:W-:Y:S02]  /*23f0*/  USEL UR8, UR41, UR8, !UP2 ;  /* 0x0000000829087287 */ /* 0x000fe4000d000000 */
[----:B-1----:R-:W-:Y:S01]  /*2400*/  UIMAD.WIDE.U32 UR16, UR7, UR10, URZ ;  /* 0x0000000a071072a5 */ /* 0x002fe2000f8e00ff */
[----:B------:R-:W-:Y:S01]  /*2410*/  UMOV UR4, UR23 ;  /* 0x0000001700047c82 */ /* 0x000fe20008000000 */
[----:B------:R-:W-:Y:S02]  /*2420*/  UIMAD.WIDE.U32 UR18, UR38, UR12, URZ ;  /* 0x0000000c261272a5 */ /* 0x000fe4000f8e00ff */
[----:B------:R-:W-:-:S03]  /*2430*/  UIMAD.WIDE.U32 UR22, UR8, UR10, URZ ;  /* 0x0000000a081672a5 */ /* 0x000fc6000f8e00ff */
[----:B------:R-:W-:Y:S01]  /*2440*/  UMOV UR16, UR17 ;  /* 0x0000001100107c82 */ /* 0x000fe20008000000 */
[----:B------:R-:W-:Y:S02]  /*2450*/  USHF.R.U32.HI UR4, URZ, UR29, UR4 ;  /* 0x0000001dff047299 */ /* 0x000fe40008011604 */
[----:B------:R-:W-:Y:S01]  /*2460*/  @UP3 USHF.R.U32.HI UR7, URZ, UR11, UR16 ;  /* 0x0000000bff073299 */ /* 0x000fe20008011610 */
[----:B------:R-:W-:Y:S01]  /*2470*/  UMOV UR18, UR19 ;  /* 0x0000001300127c82 */ /* 0x000fe20008000000 */
[----:B------:R-:W-:Y:S01]  /*2480*/  UMOV UR22, UR23 ;  /* 0x0000001700167c82 */ /* 0x000fe20008000000 */
[----:B------:R-:W-:Y:S02]  /*2490*/  USHF.R.U32.HI UR13, URZ, UR13, UR18 ;  /* 0x0000000dff0d7299 */ /* 0x000fe40008011612 */
[----:B------:R-:W-:Y:S02]  /*24a0*/  USEL UR4, UR37, UR4, !UP0 ;  /* 0x0000000425047287 */ /* 0x000fe4000c000000 */
[----:B------:R-:W-:-:S02]  /*24b0*/  @UP3 USHF.R.U32.HI UR8, URZ, UR11, UR22 ;  /* 0x0000000bff083299 */ /* 0x000fc40008011616 */
[----:B------:R-:W-:Y:S02]  /*24c0*/  UIMAD UR9, UR40, UR7, URZ ;  /* 0x00000007280972a4 */ /* 0x000fe4000f8e02ff */
[----:B------:R-:W-:Y:S02]  /*24d0*/  USEL UR7, UR38, UR13, !UP2 ;  /* 0x0000000d26077287 */ /* 0x000fe4000d000000 */
[----:B------:R-:W-:Y:S02]  /*24e0*/  UIMAD UR12, UR40, UR8, URZ ;  /* 0x00000008280c72a4 */ /* 0x000fe4000f8e02ff */
[----:B------:R-:W-:Y:S02]  /*24f0*/  UISETP.GE.AND UP0, UPT, UR4, UR9, UPT ;  /* 0x000000090400728c */ /* 0x000fe4000bf06270 */
[----:B------:R-:W-:Y:S02]  /*2500*/  UIMAD.WIDE.U32 UR16, UR4, UR10, URZ ;  /* 0x0000000a041072a5 */ /* 0x000fe4000f8e00ff */
[----:B------:R-:W-:-:S02]  /*2510*/  UISETP.GE.OR UP0, UPT, UR7, UR12, UP0 ;  /* 0x0000000c0700728c */ /* 0x000fc40008706670 */
        /* <DEDUP_REMOVED lines=19> */
.L_x_40:
[----:B------:R-:W2:Y:S02]  /*2650*/  LDCU UR4, c[0x0][0xb30] ;  /* 0x00016600ff0477ac */ /* 0x000ea40008000800 */
[----:B--2---:R-:W-:-:S09]  /*2660*/  UISETP.NE.AND UP0, UPT, UR4, 0x1, UPT ;  /* 0x000000010400788c */ /* 0x004fd2000bf05270 */
[----:B------:R-:W-:Y:S05]  /*2670*/  BRA.U UP0, `(.L_x_41) ;  /* 0x0000000100447547 */ /* 0x000fea000b800000 */
        /* <DEDUP_REMOVED lines=17> */
.L_x_41:
[----:B------:R-:W-:Y:S01]  /*2790*/  VIADD R11, R11, 0x1 ;  /* 0x000000010b0b7836 */ /* 0x000fe20000000000 */
[----:B------:R-:W-:Y:S01]  /*27a0*/  PLOP3.LUT P1, PT, PT, PT, PT, 0x80, 0x8 ;  /* 0x000000000008781c */ /* 0x000fe20003f2f070 */
[----:B------:R-:W-:Y:S02]  /*27b0*/  UIADD3 UR46, UPT, UPT, UR38, UR57, URZ ;  /* 0x00000039262e7290 */ /* 0x000fe4000fffe0ff */
[----:B------:R-:W-:Y:S01]  /*27c0*/  UIADD3 UR45, UPT, UPT, UR37, UR60, URZ ;  /* 0x0000003c252d7290 */ /* 0x000fe2000fffe0ff */
[----:B------:R-:W-:-:S04]  /*27d0*/  ISETP.NE.AND P0, PT, R11, 0x2, PT ;  /* 0x000000020b00780c */ /* 0x000fc80003f05270 */
[----:B-1----:R-:W-:Y:S02]  /*27e0*/  SEL R0, RZ, 0x1, P0 ;  /* 0x00000001ff007807 */ /* 0x002fe40000000000 */
[----:B------:R-:W-:Y:S02]  /*27f0*/  SEL R11, R11, RZ, P0 ;  /* 0x000000ff0b0b7207 */ /* 0x000fe40000000000 */
[----:B------:R-:W-:Y:S01]  /*2800*/  LOP3.LUT R10, R10, R0, RZ, 0x3c, !PT ;  /* 0x000000000a0a7212 */ /* 0x000fe200078e3cff */
[----:B------:R-:W-:Y:S06]  /*2810*/  BRA.U UP1, `(.L_x_42) ;  /* 0xfffffff101307547 */ /* 0x000fec000b83ffff */
[----:B------:R-:W-:Y:S01]  /*2820*/  UIADD3 UR7, UPT, UPT, UR6, 0x28, URZ ;  /* 0x0000002806077890 */ /* 0x000fe2000fffe0ff */
[----:B------:R-:W-:-:S03]  /*2830*/  SHF.L.U32 R2, R12, 0x1f, RZ ;  /* 0x0000001f0c027819 */ /* 0x000fc600000006ff */
[----:B------:R-:W-:-:S09]  /*2840*/  ULEA UR4, UR5, UR7, 0x3 ;  /* 0x0000000705047291 */ /* 0x000fd2000f8e18ff */
[----:B------:R-:W1:Y:S02]  /*2850*/  SYNCS.PHASECHK.TRANS64.TRYWAIT P0, [UR4], R2 ;  /* 0x00000002ff0075a7 */ /* 0x000e640008001104 */
[----:B-1----:R-:W-:Y:S05]  /*2860*/  @!P0 BRA `(.L_x_43) ;  /* 0x0000004000d48947 */ /* 0x002fea0003800000 */
.L_x_108:
[----:B------:R-:W-:-:S04]  /*2870*/  UIADD3 UR4, UPT, UPT, UR5, 0x1, URZ ;  /* 0x0000000105047890 */ /* 0x000fc8000fffe0ff */
[----:B------:R-:W-:-:S04]  /*2880*/  UISETP.NE.AND UP0, UPT, UR4, 0x5, UPT ;  /* 0x000000050400788c */ /* 0x000fc8000bf05270 */
[----:B------:R-:W-:Y:S02]  /*2890*/  USEL UR6, URZ, 0x1, UP0 ;  /* 0x00000001ff067887 */ /* 0x000fe40008000000 */
[----:B------:R-:W-:-:S04]  /*28a0*/  USEL UR4, UR4, URZ, UP0 ;  /* 0x000000ff04047287 */ /* 0x000fc80008000000 */
[----:B------:R-:W-:Y:S01]  /*28b0*/  ULEA UR5, UR4, UR7, 0x3 ;  /* 0x0000000704057291 */ /* 0x000fe2000f8e18ff */
[----:B-1----:R-:W-:-:S04]  /*28c0*/  LOP3.LUT R2, R12, UR6, RZ, 0x3c, !PT ;  /* 0x000000060c027c12 */ /* 0x002fc8000f8e3cff */
[----:B------:R-:W-:-:S04]  /*28d0*/  SHF.L.U32 R3, R2, 0x1f, RZ ;  /* 0x0000001f02037819 */ /* 0x000fc800000006ff */
[----:B------:R-:W1:Y:S02]  /*28e0*/  SYNCS.PHASECHK.TRANS64.TRYWAIT P0, [UR5], R3 ;  /* 0x00000003ff0075a7 */ /* 0x000e640008001105 */
[----:B-1----:R-:W-:Y:S05]  /*28f0*/  @!P0 BRA `(.L_x_44) ;  /* 0x0000004000c88947 */ /* 0x002fea0003800000 */
.L_x_110:
[----:B------:R-:W-:-:S04]  /*2900*/  UIADD3 UR4, UPT, UPT, UR4, 0x1, URZ ;  /* 0x0000000104047890 */ /* 0x000fc8000fffe0ff */
[----:B------:R-:W-:-:S04]  /*2910*/  UISETP.NE.AND UP0, UPT, UR4, 0x5, UPT ;  /* 0x000000050400788c */ /* 0x000fc8000bf05270 */
[----:B------:R-:W-:Y:S02]  /*2920*/  USEL UR6, URZ, 0x1, UP0 ;  /* 0x00000001ff067887 */ /* 0x000fe40008000000 */
[----:B------:R-:W-:-:S04]  /*2930*/  USEL UR4, UR4, URZ, UP0 ;  /* 0x000000ff04047287 */ /* 0x000fc80008000000 */
[----:B------:R-:W-:Y:S01]  /*2940*/  ULEA UR5, UR4, UR7, 0x3 ;  /* 0x0000000704057291 */ /* 0x000fe2000f8e18ff */
[----:B------:R-:W-:-:S04]  /*2950*/  LOP3.LUT R2, R2, UR6, RZ, 0x3c, !PT ;  /* 0x0000000602027c12 */ /* 0x000fc8000f8e3cff */
[----:B-1----:R-:W-:-:S04]  /*2960*/  SHF.L.U32 R3, R2, 0x1f, RZ ;  /* 0x0000001f02037819 */ /* 0x002fc800000006ff */
[----:B------:R-:W1:Y:S02]  /*2970*/  SYNCS.PHASECHK.TRANS64.TRYWAIT P0, [UR5], R3 ;  /* 0x00000003ff0075a7 */ /* 0x000e640008001105 */
[----:B-1----:R-:W-:Y:S05]  /*2980*/  @!P0 BRA `(.L_x_45) ;  /* 0x0000004000bc8947 */ /* 0x002fea0003800000 */
.L_x_112:
        /* <DEDUP_REMOVED lines=9> */
.L_x_114:
[----:B------:R-:W-:-:S04]  /*2a20*/  UIADD3 UR4, UPT, UPT, UR4, 0x1, URZ ;  /* 0x0000000104047890 */ /* 0x000fc8000fffe0ff */
[----:B------:R-:W-:-:S04]  /*2a30*/  UISETP.NE.AND UP0, UPT, UR4, 0x5, UPT ;  /* 0x000000050400788c */ /* 0x000fc8000bf05270 */
[----:B------:R-:W-:Y:S02]  /*2a40*/  USEL UR5, URZ, 0x1, UP0 ;  /* 0x00000001ff057887 */ /* 0x000fe40008000000 */
[----:B------:R-:W-:-:S04]  /*2a50*/  USEL UR4, UR4, URZ, UP0 ;  /* 0x000000ff04047287 */ /* 0x000fc80008000000 */
[----:B------:R-:W-:Y:S01]  /*2a60*/  ULEA UR4, UR4, UR7, 0x3 ;  /* 0x0000000704047291 */ /* 0x000fe2000f8e18ff */
[----:B------:R-:W-:-:S04]  /*2a70*/  LOP3.LUT R2, R2, UR5, RZ, 0x3c, !PT ;  /* 0x0000000502027c12 */ /* 0x000fc8000f8e3cff */
[----:B------:R-:W-:Y:S01]  /*2a80*/  SHF.L.U32 R2, R2, 0x1f, RZ ;  /* 0x0000001f02027819 */ /* 0x000fe200000006ff */
[----:B-1----:R-:W-:-:S07]  /*2a90*/  IMAD.U32 R0, RZ, RZ, UR4 ;  /* 0x00000004ff007e24 */ /* 0x002fce000f8e00ff */
.L_x_47:
[----:B-1----:R1:W2:Y:S02]  /*2aa0*/  SYNCS.PHASECHK.TRANS64.TRYWAIT P0, [R0+URZ], R2 ;  /* 0x00000002000075a7 */ /* 0x0022a400080011ff */
[----:B--2---:R-:W-:Y:S05]  /*2ab0*/  @!P0 NANOSLEEP.SYNCS 0x989680 ;  /* 0x009896800000895d */ /* 0x004fea0003900000 */
[----:B------:R-:W2:Y:S02]  /*2ac0*/  @!P0 SYNCS.PHASECHK.TRANS64 P0, [R0+URZ], R2 ;  /* 0x00000002000085a7 */ /* 0x000ea400080010ff */
[----:B--2---:R-:W-:Y:S05]  /*2ad0*/  @P0 EXIT ;  /* 0x000000000000094d */ /* 0x004fea0003800000 */
[----:B------:R-:W-:Y:S05]  /*2ae0*/  BRA `(.L_x_47) ;  /* 0xfffffffc00ec7947 */ /* 0x000fea000383ffff */
.L_x_22:
[----:B------:R-:W-:-:S04]  /*2af0*/  UISETP.NE.AND UP0, UPT, UR48, URZ, UPT ;  /* 0x000000ff3000728c */ /* 0x000fc8000bf05270 */
[----:B------:R-:W-:-:S09]  /*2b00*/  UISETP.NE.OR UP0, UPT, UR22, 0x1, UP0 ;  /* 0x000000011600788c */ /* 0x000fd20008705670 */
[----:B------:R-:W-:Y:S05]  /*2b10*/  BRA.U UP0, `(.L_x_48) ;  /* 0x0000000500487547 */ /* 0x000fea000b800000 */
[----:B------:R-:W-:Y:S01]  /*2b20*/  ISETP.GE.U32.AND P2, PT, R0, 0x4, PT ;  /* 0x000000040000780c */ /* 0x000fe20003f46070 */
[----:B------:R-:W-:Y:S01]  /*2b30*/  IMAD.MOV.U32 R12, RZ, RZ, 0x1 ;  /* 0x00000001ff0c7424 */ /* 0x000fe200078e00ff */
[----:B------:R-:W-:Y:S02]  /*2b40*/  CS2R R10, SRZ ;  /* 0x00000000000a7805 */ /* 0x000fe4000001ff00 */
[----:B------:R-:W-:Y:S01]  /*2b50*/  CS2R R8, SRZ ;  /* 0x0000000000087805 */ /* 0x000fe2000001ff00 */
[----:B------:R-:W-:Y:S01]  /*2b60*/  UMOV UR6, 0x400 ;  /* 0x0000040000067882 */ /* 0x000fe20000000000 */
[----:B------:R-:W-:Y:S01]  /*2b70*/  UMOV UR5, URZ ;  /* 0x000000ff00057c82 */ /* 0x000fe20008000000 */
[----:B------:R-:W-:-:S12]  /*2b80*/  ULEA UR6, UR48, UR6, 0x18 ;  /* 0x0000000630067291 */ /* 0x000fd8000f8ec0ff */
.L_x_52:
[----:B------:R-:W-:Y:S02]  /*2b90*/  LEA R2, R8, UR6, 0x3 ;  /* 0x0000000608027c11 */ /* 0x000fe4000f8e18ff */
[----:B------:R-:W-:-:S03]  /*2ba0*/  SHF.L.U32 R4, R9, 0x1f, RZ ;  /* 0x0000001f09047819 */ /* 0x000fc600000006ff */
[----:B------:R-:W-:Y:S01]  /*2bb0*/  VIADD R5, R2, 0xe0 ;  /* 0x000000e002057836 */ /* 0x000fe20000000000 */
[----:B------:R-:W2:Y:S02]  /*2bc0*/  SYNCS.PHASECHK.TRANS64.TRYWAIT P0, [R2+URZ+0xd0], R4 ;  /* 0x0000d004020075a7 */ /* 0x000ea400080011ff */
[----:B--2---:R-:W-:Y:S05]  /*2bd0*/  @!P0 BRA `(.L_x_49) ;  /* 0x0000004000588947 */ /* 0x004fea0003800000 */
.L_x_115:
[----:B------:R-:W-:Y:S01]  /*2be0*/  ULEA UR4, UR5, UR6, 0x3 ;  /* 0x0000000605047291 */ /* 0x000fe2000f8e18ff */
[----:B--2---:R-:W-:Y:S01]  /*2bf0*/  PRMT R2, RZ, 0x654, R5 ;  /* 0x00000654ff027816 */ /* 0x004fe20000000005 */
[----:B------:R-:W-:Y:S01]  /*2c00*/  @!P2 IMAD.MOV.U32 R4, RZ, RZ, 0x10 ;  /* 0x00000010ff04a424 */ /* 0x000fe200078e00ff */
[----:B------:R-:W-:Y:S01]  /*2c10*/  SHF.L.U32 R5, R12, 0x1f, RZ ;  /* 0x0000001f0c057819 */ /* 0x000fe200000006ff */
[----:B------:R-:W-:Y:S01]  /*2c20*/  UIADD3 UR7, UPT, UPT, UR4, 0x70, URZ ;  /* 0x0000007004077890 */ /* 0x000fe2000fffe0ff */
[----:B------:R2:W-:Y:S05]  /*2c30*/  SYNCS.ARRIVE.TRANS64.RED.A1T0 RZ, [R2+URZ], RZ ;  /* 0x000000ff02ff79a7 */ /* 0x0005ea00081004ff */
[----:B------:R-:W-:Y:S01]  /*2c40*/  IMAD.U32 R6, RZ, RZ, UR7 ;  /* 0x00000007ff067e24 */ /* 0x000fe2000f8e00ff */
[----:B------:R-:W3:Y:S04]  /*2c50*/  SYNCS.PHASECHK.TRANS64.TRYWAIT P0, [UR4+0x80], R5 ;  /* 0x00008005ff0075a7 */ /* 0x000ee80008001104 */
[----:B------:R-:W-:Y:S01]  /*2c60*/  PRMT R6, R0, 0x654, R6 ;  /* 0x0000065400067816 */ /* 0x000fe20000000006 */
[----:B--23--:R-:W-:Y:S06]  /*2c70*/  @!P0 BRA `(.L_x_50) ;  /* 0x0000004000448947 */ /* 0x00cfec0003800000 */
.L_x_117:
[----:B------:R-:W-:Y:S01]  /*2c80*/  ULEA UR8, UR5, UR6, 0x4 ;  /* 0x0000000605087291 */ /* 0x000fe2000f8e20ff */
[----:B------:R-:W-:Y:S01]  /*2c90*/  SEL R3, R6, R3, !P2 ;  /* 0x0000000306037207 */ /* 0x000fe20005000000 */
[----:B------:R-:W-:Y:S01]  /*2ca0*/  UIADD3 UR9, UPT, UPT, UR4, 0x70, URZ ;  /* 0x0000007004097890 */ /* 0x000fe2000fffe0ff */
[----:B--2---:R-:W-:Y:S01]  /*2cb0*/  LEA R2, R11, UR6, 0x3 ;  /* 0x000000060b027c11 */ /* 0x004fe2000f8e18ff */
[----:B------:R-:W-:Y:S01]  /*2cc0*/  UIADD3 UR8, UPT, UPT, UR8, 0x100, URZ ;  /* 0x0000010008087890 */ /* 0x000fe2000fffe0ff */
[----:B------:R2:W-:Y:S01]  /*2cd0*/  @!P2 SYNCS.ARRIVE.TRANS64.RED RZ, [R3+URZ], R4 ;  /* 0x0000000403ffa9a7 */ /* 0x0005e200080004ff */
[----:B------:R-:W-:Y:S01]  /*2ce0*/  UIADD3 UR4, UPT, UPT, UR5, 0x1, URZ ;  /* 0x0000000105047890 */ /* 0x000fe2000fffe0ff */
[----:B------:R-:W-:-:S03]  /*2cf0*/  VIADD R8, R8, 0x1 ;  /* 0x0000000108087836 */ /* 0x000fc60000000000 */
[----:B------:R-:W-:Y:S02]  /*2d00*/  UISETP.NE.AND UP0, UPT, UR4, 0x2, UPT ;  /* 0x000000020400788c */ /* 0x000fe4000bf05270 */
[----:B------:R-:W-:Y:S01]  /*2d10*/  ISETP.NE.AND P0, PT, R8, 0x2, PT ;  /* 0x000000020800780c */ /* 0x000fe20003f05270 */
[----:B------:R-:W-:Y:S06]  /*2d20*/  UGETNEXTWORKID.BROADCAST [UR8], [UR9] ;  /* 0x00000000080073ca */ /* 0x000fec0008000100 */
[----:B------:R-:W-:Y:S02]  /*2d30*/  USEL UR7, URZ, 0x1, UP0 ;  /* 0x00000001ff077887 */ /* 0x000fe40008000000 */
[----:B------:R-:W-:-:S04]  /*2d40*/  USEL UR5, UR4, URZ, UP0 ;  /* 0x000000ff04057287 */ /* 0x000fc80008000000 */
[----:B------:R-:W-:Y:S02]  /*2d50*/  LOP3.LUT R12, R12, UR7, RZ, 0x3c, !PT ;  /* 0x000000070c0c7c12 */ /* 0x000fe4000f8e3cff */
[----:B--2---:R-:W-:-:S04]  /*2d60*/  SHF.L.U32 R4, R10, 0x1f, RZ ;  /* 0x0000001f0a047819 */ /* 0x004fc800000006ff */
[----:B------:R-:W2:Y:S02]  /*2d70*/  SYNCS.PHASECHK.TRANS64.TRYWAIT P1, [R2+URZ+0x70], R4 ;  /* 0x00007004020075a7 */ /* 0x000ea400080211ff */
[----:B--2---:R-:W-:Y:S05]  /*2d80*/  @!P1 BRA `(.L_x_51) ;  /* 0x0000004000189947 */ /* 0x004fea0003800000 */
.L_x_118:
[C---:B--2---:R-:W-:Y:S01]  /*2d90*/  LEA R4, R11.reuse, UR6, 0x4 ;  /* 0x000000060b047c11 */ /* 0x044fe2000f8e20ff */
[----:B------:R-:W-:Y:S01]  /*2da0*/  VIADD R2, R2, 0x80 ;  /* 0x0000008002027836 */ /* 0x000fe20000000000 */
[----:B------:R-:W-:Y:S01]  /*2db0*/  SEL R8, R8, RZ, P0 ;  /* 0x000000ff08087207 */ /* 0x000fe20000000000 */
[----:B------:R-:W-:-:S03]  /*2dc0*/  VIADD R11, R11, 0x1 ;  /* 0x000000010b0b7836 */ /* 0x000fc60000000000 */
[----:B------:R-:W2:Y:S01]  /*2dd0*/  LDS.128 R4, [R4+0x100] ;  /* 0x0001000004047984 */ /* 0x000ea20000000c00 */
[----:B------:R-:W-:Y:S02]  /*2de0*/  PRMT R2, RZ, 0x654, R2 ;  /* 0x00000654ff027816 */ /* 0x000fe40000000002 */
[C---:B------:R-:W-:Y:S01]  /*2df0*/  ISETP.NE.AND P1, PT, R11.reuse, 0x2, PT ;  /* 0x000000020b00780c */ /* 0x040fe20003f25270 */
[----:B------:R-:W-:Y:S01]  /*2e00*/  @!PT LDS RZ, [RZ] ;  /* 0x00000000fffff984 */ /* 0x000fe20000000800 */
[----:B------:R-:W-:Y:S01]  /*2e10*/  @!PT LDS RZ, [RZ] ;  /* 0x00000000fffff984 */ /* 0x000fe20000000800 */
[----:B------:R-:W-:Y:S01]  /*2e20*/  @!PT LDS RZ, [RZ] ;  /* 0x00000000fffff984 */ /* 0x000fe20000000800 */
[----:B------:R-:W-:Y:S01]  /*2e30*/  @!PT LDS RZ, [RZ] ;  /* 0x00000000fffff984 */ /* 0x000fe20000000800 */
[----:B------:R3:W-:Y:S06]  /*2e40*/  MEMBAR.ALL.CTA ;  /* 0x0000000000007992 */ /* 0x0007ec0000008000 */
[----:B---3--:R-:W3:Y:S01]  /*2e50*/  FENCE.VIEW.ASYNC.S ;  /* 0x00000000000073c6 */ /* 0x008ee20000000000 */
[----:B------:R-:W-:Y:S01]  /*2e60*/  SEL R11, R11, RZ, P1 ;  /* 0x000000ff0b0b7207 */ /* 0x000fe20000800000 */
[----:B---3--:R3:W-:Y:S01]  /*2e70*/  SYNCS.ARRIVE.TRANS64.RED.A1T0 RZ, [R2+URZ], RZ ;  /* 0x000000ff02ff79a7 */ /* 0x0087e200081004ff */
[----:B--2---:R-:W-:-:S02]  /*2e80*/  LOP3.LUT P3, RZ, R6, 0x1, RZ, 0xc0, !PT ;  /* 0x0000000106ff7812 */ /* 0x004fc4000786c0ff */
[----:B------:R-:W-:-:S04]  /*2e90*/  SEL R4, RZ, 0x1, P1 ;  /* 0x00000001ff047807 */ /* 0x000fc80000800000 */
[----:B------:R-:W-:Y:S02]  /*2ea0*/  LOP3.LUT R10, R10, R4, RZ, 0x3c, !PT ;  /* 0x000000040a0a7212 */ /* 0x000fe400078e3cff */
[----:B---3--:R-:W-:-:S04]  /*2eb0*/  SEL R2, RZ, 0x1, P0 ;  /* 0x00000001ff027807 */ /* 0x008fc80000000000 */
[----:B------:R-:W-:Y:S01]  /*2ec0*/  LOP3.LUT R9, R9, R2, RZ, 0x3c, !PT ;  /* 0x0000000209097212 */ /* 0x000fe200078e3cff */
[----:B------:R-:W-:Y:S06]  /*2ed0*/  @P3 BRA `(.L_x_52) ;  /* 0xfffffffc002c3947 */ /* 0x000fec000383ffff */
[----:B------:R-:W-:Y:S01]  /*2ee0*/  ULEA UR4, UR5, UR6, 0x3 ;  /* 0x0000000605047291 */ /* 0x000fe2000f8e18ff */
[----:B------:R-:W-:-:S08]  /*2ef0*/  SHF.L.U32 R2, R12, 0x1f, RZ ;  /* 0x0000001f0c027819 */ /* 0x000fd000000006ff */
[----:B------:R-:W2:Y:S02]  /*2f00*/  SYNCS.PHASECHK.TRANS64 P0, [UR4+0x80], R2 ;  /* 0x00008002ff0075a7 */ /* 0x000ea40008001004 */
[----:B--2---:R-:W-:Y:S05]  /*2f10*/  @P0 BRA `(.L_x_53) ;  /* 0x0000000000080947 */ /* 0x004fea0003800000 */
[----:B------:R-:W2:Y:S02]  /*2f20*/  SYNCS.PHASECHK.TRANS64.TRYWAIT P0, [UR4+0x80], R2 ;  /* 0x00008002ff0075a7 */ /* 0x000ea40008001104 */
[----:B--2---:R-:W-:Y:S05]  /*2f30*/  @!P0 BRA `(.L_x_54) ;  /* 0x0000003c00c08947 */ /* 0x004fea0003800000 */
.L_x_53:
[----:B------:R-:W-:-:S04]  /*2f40*/  UIADD3 UR7, UPT, UPT, UR5, 0x1, URZ ;  /* 0x0000000105077890 */ /* 0x000fc8000fffe0ff */
[----:B------:R-:W-:-:S04]  /*2f50*/  UISETP.NE.AND UP0, UPT, UR7, 0x2, UPT ;  /* 0x000000020700788c */ /* 0x000fc8000bf05270 */
[----:B------:R-:W-:Y:S02]  /*2f60*/  USEL UR8, URZ, 0x1, UP0 ;  /* 0x00000001ff087887 */ /* 0x000fe40008000000 */
[----:B------:R-:W-:-:S04]  /*2f70*/  USEL UR7, UR7, URZ, UP0 ;  /* 0x000000ff07077287 */ /* 0x000fc80008000000 */
[----:B------:R-:W-:Y:S01]  /*2f80*/  ULEA UR7, UR7, UR6, 0x3 ;  /* 0x0000000607077291 */ /* 0x000fe2000f8e18ff */
[----:B--2---:R-:W-:-:S04]  /*2f90*/  LOP3.LUT R2, R12, UR8, RZ, 0x3c, !PT ;  /* 0x000000080c027c12 */ /* 0x004fc8000f8e3cff */
[----:B------:R-:W-:-:S04]  /*2fa0*/  SHF.L.U32 R0, R2, 0x1f, RZ ;  /* 0x0000001f02007819 */ /* 0x000fc800000006ff */
[----:B------:R-:W2:Y:S02]  /*2fb0*/  SYNCS.PHASECHK.TRANS64 P0, [UR7+0x80], R0 ;  /* 0x00008000ff0075a7 */ /* 0x000ea40008001007 */
[----:B-12---:R-:W-:Y:S05]  /*2fc0*/  @P0 EXIT ;  /* 0x000000000000094d */ /* 0x006fea0003800000 */
[----:B------:R-:W-:Y:S02]  /*2fd0*/  SHF.L.U32 R2, R2, 0x1f, RZ ;  /* 0x0000001f02027819 */ /* 0x000fe400000006ff */
[----:B------:R-:W-:-:S07]  /*2fe0*/  MOV R0, UR7 ;  /* 0x0000000700007c02 */ /* 0x000fce0008000f00 */
.L_x_55:
[----:B-1----:R1:W2:Y:S02]  /*2ff0*/  SYNCS.PHASECHK.TRANS64.TRYWAIT P0, [R0+URZ+0x80], R2 ;  /* 0x00008002000075a7 */ /* 0x0022a400080011ff */
[----:B--2---:R-:W-:Y:S05]  /*3000*/  @!P0 NANOSLEEP.SYNCS 0x989680 ;  /* 0x009896800000895d */ /* 0x004fea0003900000 */
[----:B------:R-:W2:Y:S02]  /*3010*/  @!P0 SYNCS.PHASECHK.TRANS64 P0, [R0+URZ+0x80], R2 ;  /* 0x00008002000085a7 */ /* 0x000ea400080010ff */
[----:B--2---:R-:W-:Y:S05]  /*3020*/  @P0 EXIT ;  /* 0x000000000000094d */ /* 0x004fea0003800000 */
[----:B------:R-:W-:Y:S05]  /*3030*/  BRA `(.L_x_55) ;  /* 0xfffffffc00ec7947 */ /* 0x000fea000383ffff */
.L_x_48:
[----:B------:R-:W-:Y:S05]  /*3040*/  BRA.U UP4, `(.L_x_56) ;  /* 0x0000000d04d47547 */ /* 0x000fea000b800000 */
[----:B------:R-:W-:Y:S01]  /*3050*/  UMOV UR4, 0x40 ;  /* 0x0000004000047882 */ /* 0x000fe20000000000 */
[----:B------:R-:W-:Y:S01]  /*3060*/  NOP ;  /* 0x0000000000007918 */ /* 0x000fe20000000000 */
[----:B------:R-:W-:Y:S01]  /*3070*/  ULEA UR5, UR48, UR4, 0x18 ;  /* 0x0000000430057291 */ /* 0x000fe2000f8ec0ff */
[----:B------:R-:W-:Y:S02]  /*3080*/  UMOV UR6, 0x400 ;  /* 0x0000040000067882 */ /* 0x000fe40000000000 */
[----:B------:R-:W-:-:S06]  /*3090*/  ULEA UR6, UR48, UR6, 0x18 ;  /* 0x0000000630067291 */ /* 0x000fcc000f8ec0ff */
[----:B------:R-:W2:Y:S02]  /*30a0*/  LDS.U8 R0, [UR5+0x1c] ;  /* 0x00001c05ff007984 */ /* 0x000ea40008000000 */
[----:B--2---:R-:W-:-:S13]  /*30b0*/  ISETP.NE.AND P0, PT, R0, RZ, PT ;  /* 0x000000ff0000720c */ /* 0x004fda0003f05270 */
[----:B------:R-:W-:Y:S05]  /*30c0*/  @P0 BRA `(.L_x_57) ;  /* 0x0000000000580947 */ /* 0x000fea0003800000 */
[----:B------:R-:W-:-:S13]  /*30d0*/  ELECT P0, URZ, PT ;  /* 0x0000000000ff782f */ /* 0x000fda0003800000 */
[----:B------:R-:W-:Y:S05]  /*30e0*/  @!P0 BRA `(.L_x_58) ;  /* 0x0000000000608947 */ /* 0x000fea0003800000 */
[----:B------:R-:W-:Y:S01]  /*30f0*/  UMOV UR4, 0x10 ;  /* 0x0000001000047882 */ /* 0x000fe20000000000 */
[----:B------:R-:W-:Y:S01]  /*3100*/  HFMA2 R0, -RZ, RZ, 0, 5.9604644775390625e-08 ;  /* 0x00000001ff007431 */ /* 0x000fe200000001ff */
[----:B------:R-:W-:-:S03]  /*3110*/  MOV R3, 0xffff ;  /* 0x0000ffff00037802 */ /* 0x000fc60000000f00 */
[----:B------:R-:W-:Y:S04]  /*3120*/  DEPBAR.LE SB2, 0x36 ;  /* 0x0000ad800000791a */ /* 0x000fe80000000000 */
[----:B------:R-:W2:Y:S02]  /*3130*/  UTCATOMSWS.FIND_AND_SET.ALIGN UP0, UR4, UR4 ;  /* 0x00000004000475e3 */ /* 0x000ea40008000800 */
[----:B--2---:R-:W-:Y:S01]  /*3140*/  MOV R4, UR4 ;  /* 0x0000000400047c02 */ /* 0x004fe20008000f00 */
[----:B------:R-:W-:Y:S06]  /*3150*/  BRA.U UP0, `(.L_x_59) ;  /* 0x0000000100187547 */ /* 0x000fec000b800000 */
.L_x_60:
[----:B------:R-:W-:Y:S05]  /*3160*/  NANOSLEEP 0x64 ;  /* 0x000000640000795d */ /* 0x000fea0003800000 */
[----:B------:R-:W-:-:S05]  /*3170*/  UMOV UR4, 0x10 ;  /* 0x0000001000047882 */ /* 0x000fca0000000000 */
[----:B------:R-:W-:Y:S04]  /*3180*/  DEPBAR.LE SB2, 0x36 ;  /* 0x0000ad800000791a */ /* 0x000fe80000000000 */
[----:B------:R-:W2:Y:S02]  /*3190*/  UTCATOMSWS.FIND_AND_SET.ALIGN UP0, UR4, UR4 ;  /* 0x00000004000475e3 */ /* 0x000ea40008000800 */
[----:B--2---:R-:W-:Y:S01]  /*31a0*/  MOV R4, UR4 ;  /* 0x0000000400047c02 */ /* 0x004fe20008000f00 */
[----:B------:R-:W-:Y:S05]  /*31b0*/  BRA.U !UP0, `(.L_x_60) ;  /* 0xfffffffd08e87547 */ /* 0x000fea000b83ffff */
.L_x_59:
[-C--:B------:R-:W-:Y:S02]  /*31c0*/  SHF.L.U32 R3, R3, R4.reuse, RZ ;  /* 0x0000000403037219 */ /* 0x080fe400000006ff */
[----:B------:R-:W-:Y:S01]  /*31d0*/  SHF.L.U32 R0, R0, R4, RZ ;  /* 0x0000000400007219 */ /* 0x000fe200000006ff */
[----:B------:R-:W-:Y:S02]  /*31e0*/  IMAD.SHL.U32 R4, R4, 0x20, RZ ;  /* 0x0000002004047824 */ /* 0x000fe400078e00ff */
[----:B------:R2:W-:Y:S04]  /*31f0*/  ATOMS.OR RZ, [UR5+0x14], R3 ;  /* 0x00001403ffff798c */ /* 0x0005e8000b000005 */
[----:B------:R2:W-:Y:S04]  /*3200*/  ATOMS.OR RZ, [UR5+0x18], R0 ;  /* 0x00001800ffff798c */ /* 0x0005e8000b000005 */
[----:B------:R2:W-:Y:S01]  /*3210*/  STS [UR6+0x120], R4 ;  /* 0x00012004ff007988 */ /* 0x0005e20008000806 */
[----:B------:R-:W-:Y:S05]  /*3220*/  BRA `(.L_x_58) ;  /* 0x0000000000107947 */ /* 0x000fea0003800000 */
.L_x_57:
[----:B------:R-:W-:Y:S02]  /*3230*/  MOV R0, 0xffffffff ;  /* 0xffffffff00007802 */ /* 0x000fe40000000f00 */
[----:B------:R-:W-:-:S03]  /*3240*/  MOV R4, 0x3270 ;  /* 0x0000327000047802 */ /* 0x000fc60000000f00 */
[----:B------:R2:W-:Y:S04]  /*3250*/  STS [UR6+0x120], R0 ;  /* 0x00012000ff007988 */ /* 0x0005e80008000806 */
[----:B-12--5:R-:W-:Y:S05]  /*3260*/  CALL.REL.NOINC `($__internal_1_$__cuda_sm10x_tcgen05_guardrail_trap_phase_invalid_during_alloc) ;  /* 0x0000004000407944 */ /* 0x026fea0003c00000 */
.L_x_58:
[----:B------:R-:W-:Y:S05]  /*3270*/  WARPSYNC.ALL ;  /* 0x0000000000007948 */ /* 0x000fea0003800000 */
[----:B------:R-:W3:Y:S01]  /*3280*/  S2UR UR4, SR_CgaCtaId ;  /* 0x00000000000479c3 */ /* 0x000ee20000008800 */
[----:B------:R-:W-:Y:S01]  /*3290*/  UMOV UR26, 0x400 ;  /* 0x00000400001a7882 */ /* 0x000fe20000000000 */
[----:B------:R-:W-:-:S06]  /*32a0*/  NOP ;  /* 0x0000000000007918 */ /* 0x000fcc0000000000 */
[----:B------:R-:W-:Y:S06]  /*32b0*/  BAR.ARV 0x6, 0xa0 ;  /* 0x0182800000007b1d */ /* 0x000fec0000002000 */
[----:B------:R-:W4:Y:S01]  /*32c0*/  LDCU UR5, c[0x0][0x38c] ;  /* 0x00007180ff0577ac */ /* 0x000f220008000800 */
[----:B------:R-:W-:Y:S01]  /*32d0*/  LOP3.LUT R2, R2, 0xffff, RZ, 0xc0, !PT ;  /* 0x0000ffff02027812 */ /* 0x000fe200078ec0ff */
[----:B------:R-:W-:Y:S01]  /*32e0*/  IMAD.MOV.U32 R11, RZ, RZ, 0x1 ;  /* 0x00000001ff0b7424 */ /* 0x000fe200078e00ff */
[----:B------:R-:W-:Y:S01]  /*32f0*/  CS2R R8, SRZ ;  /* 0x0000000000087805 */ /* 0x000fe2000001ff00 */
[----:B------:R-:W1:Y:S01]  /*3300*/  LDCU UR7, c[0x0][0x38c] ;  /* 0x00007180ff0777ac */ /* 0x000e620008000800 */
[----:B------:R-:W-:Y:S01]  /*3310*/  R2UR UR27, R2 ;  /* 0x00000000021b72ca */ /* 0x000fe200000e0000 */
[----:B------:R-:W-:Y:S01]  /*3320*/  IMAD.MOV.U32 R10, RZ, RZ, RZ ;  /* 0x000000ffff0a7224 */ /* 0x000fe200078e00ff */
[----:B------:R-:W-:Y:S01]  /*3330*/  UMOV UR30, URZ ;  /* 0x000000ff001e7c82 */ /* 0x000fe20008000000 */
[----:B------:R-:W-:Y:S01]  /*3340*/  UMOV UR24, URZ ;  /* 0x000000ff00187c82 */ /* 0x000fe20008000000 */
[----:B---3--:R-:W-:Y:S01]  /*3350*/  ULEA UR26, UR4, UR26, 0x18 ;  /* 0x0000001a041a7291 */ /* 0x008fe2000f8ec0ff */
[----:B------:R-:W-:Y:S01]  /*3360*/  UMOV UR38, 0x0 ;  /* 0x0000000000267882 */ /* 0x000fe20000000000 */
[----:B------:R-:W-:-:S02]  /*3370*/  UMOV UR39, 0x41004a0 ;  /* 0x041004a000277882 */ /* 0x000fc40000000000 */
[----:B------:R-:W-:Y:S02]  /*3380*/  UIADD3 UR4, UPT, UPT, UR26, 0x2400, URZ ;  /* 0x000024001a047890 */ /* 0x000fe4000fffe0ff */
[----:B------:R-:W-:Y:S02]  /*3390*/  UIADD3 UR6, UPT, UPT, UR26, 0xc400, URZ ;  /* 0x0000c4001a067890 */ /* 0x000fe4000fffe0ff */
[----:B----4-:R-:W-:Y:S01]  /*33a0*/  UIADD3 UR5, UPT, UPT, UR5, 0x7f, URZ ;  /* 0x0000007f05057890 */ /* 0x010fe2000fffe0ff */
[----:B--2---:R-:W2:Y:S01]  /*33b0*/  LDS R0, [UR26+0x120] ;  /* 0x0001201aff007984 */ /* 0x004ea20008000800 */
[----:B-1----:R-:W-:Y:S01]  /*33c0*/  UMOV UR36, 0x0 ;  /* 0x0000000000247882 */ /* 0x002fe20000000000 */
[----:B------:R-:W-:Y:S01]  /*33d0*/  UMOV UR37, 0x41004a0 ;  /* 0x041004a000257882 */ /* 0x000fe20000000000 */
[----:B------:R-:W-:Y:S02]  /*33e0*/  USHF.R.S32.HI UR40, URZ, 0x1f, UR5 ;  /* 0x0000001fff287899 */ /* 0x000fe40008011405 */
[----:B------:R-:W-:-:S02]  /*33f0*/  UISETP.GE.AND UP4, UPT, UR7, 0x1, UPT ;  /* 0x000000010700788c */ /* 0x000fc4000bf86270 */
[----:B------:R-:W-:Y:S02]  /*3400*/  ULEA.HI UR40, UR40, UR5, URZ, 0x7 ;  /* 0x0000000528287291 */ /* 0x000fe4000f8f38ff */
[----:B------:R-:W-:Y:S02]  /*3410*/  USHF.R.U32.HI UR5, URZ, 0x4, UR4 ;  /* 0x00000004ff057899 */ /* 0x000fe40008011604 */
[----:B------:R-:W-:Y:S02]  /*3420*/  USHF.R.S32.HI UR40, URZ, 0x7, UR40 ;  /* 0x00000007ff287899 */ /* 0x000fe40008011428 */
[----:B------:R-:W-:Y:S02]  /*3430*/  USHF.R.U32.HI UR4, URZ, 0x4, UR6 ;  /* 0x00000004ff047899 */ /* 0x000fe40008011606 */
[----:B------:R-:W-:Y:S02]  /*3440*/  UISETP.LT.AND UP0, UPT, UR40, 0x1, UPT ;  /* 0x000000012800788c */ /* 0x000fe4000bf01270 */
[----:B------:R-:W-:-:S02]  /*3450*/  ULOP3.LUT UR5, UR5, 0x3fff, URZ, 0xc0, !UPT ;  /* 0x00003fff05057892 */ /* 0x000fc4000f8ec0ff */
[----:B------:R-:W-:Y:S02]  /*3460*/  ULOP3.LUT UR4, UR4, 0x3fff, URZ, 0xc0, !UPT ;  /* 0x00003fff04047892 */ /* 0x000fe4000f8ec0ff */
[----:B------:R-:W-:Y:S02]  /*3470*/  USEL UR41, UR40, 0x1, !UP0 ;  /* 0x0000000128297887 */ /* 0x000fe4000c000000 */
[----:B------:R-:W-:Y:S02]  /*3480*/  ULOP3.LUT UR28, UR5, 0x10000, URZ, 0xfc, !UPT ;  /* 0x00010000051c7892 */ /* 0x000fe4000f8efcff */
[----:B------:R-:W-:Y:S02]  /*3490*/  ULOP3.LUT UR29, UR4, 0x10000, URZ, 0xfc, !UPT ;  /* 0x00010000041d7892 */ /* 0x000fe4000f8efcff */
[----:B------:R-:W-:Y:S01]  /*34a0*/  UIADD3 UR41, UPT, UPT, -UR41, URZ, URZ ;  /* 0x000000ff29297290 */ /* 0x000fe2000fffe1ff */
[----:B------:R-:W-:Y:S01]  /*34b0*/  UMOV UR34, 0x0 ;  /* 0x0000000000227882 */ /* 0x000fe20000000000 */
[----:B------:R-:W-:Y:S01]  /*34c0*/  UMOV UR35, 0x41004a0 ;  /* 0x041004a000237882 */ /* 0x000fe20000000000 */
[----:B------:R-:W-:Y:S01]  /*34d0*/  UMOV UR32, 0x0 ;  /* 0x0000000000207882 */ /* 0x000fe20000000000 */
[----:B------:R-:W-:Y:S01]  /*34e0*/  UMOV UR33, 0x41004a0 ;  /* 0x041004a000217882 */ /* 0x000fe20000000000 */
[----:B--2---:R-:W-:-:S15]  /*34f0*/  R2UR UR42, R0 ;  /* 0x00000000002a72ca */ /* 0x004fde00000e0000 */
.L_x_67:
[----:B------:R-:W-:Y:S02]  /*3500*/  LEA R0, R10, UR26, 0x3 ;  /* 0x0000001a0a007c11 */ /* 0x000fe4000f8e18ff */
[----:B------:R-:W-:Y:S02]  /*3510*/  SHF.L.U32 R2, R9, 0x1f, RZ ;  /* 0x0000001f09027819 */ /* 0x000fe400000006ff */
[----:B------:R-:W-:Y:S01]  /*3520*/  PLOP3.LUT P0, PT, PT, PT, UP4, 0x80, 0x8 ;  /* 0x000000000008781c */ /* 0x000fe20003f0f048 */
[----:B------:R-:W-:Y:S01]  /*3530*/  VIADD R3, R0, 0x80 ;  /* 0x0000008000037836 */ /* 0x000fe20000000000 */
[----:B-1----:R-:W1:Y:S02]  /*3540*/  SYNCS.PHASECHK.TRANS64.TRYWAIT P1, [R0+URZ+0x70], R2 ;  /* 0x00007002000075a7 */ /* 0x002e6400080211ff */
[----:B-1-3--:R-:W-:Y:S09]  /*3550*/  @!P1 BRA `(.L_x_61) ;  /* 0x0000003800509947 */ /* 0x00aff20003800000 */
.L_x_120:
[----:B------:R-:W-:Y:S01]  /*3560*/  LEA R4, R10, UR26, 0x4 ;  /* 0x0000001a0a047c11 */ /* 0x000fe2000f8e20ff */
[----:B------:R-:W-:Y:S01]  /*3570*/  @UP4 ULEA UR4, UR24, UR26, 0x3 ;  /* 0x0000001a18044291 */ /* 0x000fe2000f8e18ff */
[----:B------:R-:W-:Y:S01]  /*3580*/  PLOP3.LUT P2, PT, PT, PT, PT, 0x80, 0x8 ;  /* 0x000000000008781c */ /* 0x000fe20003f4f070 */
[----:B------:R-:W-:Y:S01]  /*3590*/  ULEA UR31, UR30, UR26, 0x3 ;  /* 0x0000001a1e1f7291 */ /* 0x000fe2000f8e18ff */
[----:B------:R-:W-:Y:S02]  /*35a0*/  PRMT R3, RZ, 0x654, R3 ;  /* 0x00000654ff037816 */ /* 0x000fe40000000003 */
[----:B------:R-:W2:Y:S01]  /*35b0*/  LDS.128 R4, [R4+0x100] ;  /* 0x0001000004047984 */ /* 0x000ea20000000c00 */
[----:B-1----:R-:W-:Y:S02]  /*35c0*/  @P0 SHF.L.U32 R2, R8, 0x1f, RZ ;  /* 0x0000001f08020819 */ /* 0x002fe400000006ff */
[----:B------:R-:W-:Y:S01]  /*35d0*/  SHF.L.U32 R0, R11, 0x1f, RZ ;  /* 0x0000001f0b007819 */ /* 0x000fe200000006ff */
[----:B------:R-:W-:Y:S01]  /*35e0*/  @!PT LDS RZ, [RZ] ;  /* 0x00000000fffff984 */ /* 0x000fe20000000800 */
[----:B------:R-:W-:Y:S01]  /*35f0*/  @!PT LDS RZ, [RZ] ;  /* 0x00000000fffff984 */ /* 0x000fe20000000800 */
[----:B------:R-:W-:Y:S01]  /*3600*/  @!PT LDS RZ, [RZ] ;  /* 0x00000000fffff984 */ /* 0x000fe20000000800 */
[----:B------:R-:W-:Y:S01]  /*3610*/  @!PT LDS RZ, [RZ] ;  /* 0x00000000fffff984 */ /* 0x000fe20000000800 */
[----:B------:R1:W-:Y:S06]  /*3620*/  MEMBAR.ALL.CTA ;  /* 0x0000000000007992 */ /* 0x0003ec0000008000 */
[----:B-1----:R-:W1:Y:S02]  /*3630*/  FENCE.VIEW.ASYNC.S ;  /* 0x00000000000073c6 */ /* 0x002e640000000000 */
[----:B-1----:R1:W-:Y:S01]  /*3640*/  SYNCS.ARRIVE.TRANS64.RED.A1T0 RZ, [R3+URZ], RZ ;  /* 0x000000ff03ff79a7 */ /* 0x0023e200081004ff */
[----:B------:R1:W3:Y:S01]  /*3650*/  @P0 SYNCS.PHASECHK.TRANS64.TRYWAIT P2, [UR4], R2 ;  /* 0x00000002ff0005a7 */ /* 0x0002e20008041104 */
[----:B------:R-:W-:Y:S01]  /*3660*/  ULEA.HI UR4, UR30, UR30, URZ, 0x1 ;  /* 0x0000001e1e047291 */ /* 0x000fe2000f8f08ff */
[----:B--2---:R-:W-:-:S03]  /*3670*/  LOP3.LUT P1, RZ, R6, 0x1, RZ, 0xc0, !PT ;  /* 0x0000000106ff7812 */ /* 0x004fc6000782c0ff */
[----:B------:R-:W-:Y:S02]  /*3680*/  USHF.L.U32 UR11, UR4, 0x5, URZ ;  /* 0x00000005040b7899 */ /* 0x000fe400080006ff */
[----:B------:R-:W-:Y:S02]  /*3690*/  ULOP3.LUT UR4, UR4, 0xffe, URZ, 0xc0, !UPT ;  /* 0x00000ffe04047892 */ /* 0x000fe4000f8ec0ff */
[----:B------:R-:W-:Y:S02]  /*36a0*/  ULOP3.LUT UR11, UR11, 0xffffffc0, URZ, 0xc0, !UPT ;  /* 0xffffffc00b0b7892 */ /* 0x000fe4000f8ec0ff */
[----:B------:R-:W-:Y:S02]  /*36b0*/  UIADD3 UR4, UPT, UPT, -UR4, UR30, URZ ;  /* 0x0000001e04047290 */ /* 0x000fe4000fffe1ff */
[----:B------:R-:W-:Y:S01]  /*36c0*/  UIADD3 UR11, UPT, UPT, UR42, UR11, URZ ;  /* 0x0000000b2a0b7290 */ /* 0x000fe2000fffe0ff */
[----:B------:R-:W2:Y:S03]  /*36d0*/  SYNCS.PHASECHK.TRANS64.TRYWAIT P0, [UR31+0xb0], R0 ;  /* 0x0000b000ff0075a7 */ /* 0x000ea6000800111f */
[----:B------:R-:W-:Y:S01]  /*36e0*/  ULEA UR11, UR4, UR11, 0x14 ;  /* 0x0000000b040b7291 */ /* 0x000fe2000f8ea0ff */
[----:B-123--:R-:W-:Y:S11]  /*36f0*/  @!P0 BRA `(.L_x_62) ;  /* 0x0000003400fc8947 */ /* 0x00eff60003800000 */
.L_x_122:
[----:B------:R-:W-:Y:S01]  /*3700*/  IADD3 R10, PT, PT, R10, 0x1, RZ ;  /* 0x000000010a0a7810 */ /* 0x000fe20007ffe0ff */
[----:B------:R-:W-:Y:S06]  /*3710*/  BRA.U !UP4, `(.L_x_63) ;  /* 0x000000010cc07547 */ /* 0x000fec000b800000 */
[----:B------:R-:W-:Y:S01]  /*3720*/  UPLOP3.LUT UP2, UPT, UPT, UPT, UPT, 0x40, 0x4 ;  /* 0x000000000004789c */ /* 0x000fe20003f4e870 */
[----:B------:R-:W-:Y:S01]  /*3730*/  UMOV UR23, UR41 ;  /* 0x0000002900177c82 */ /* 0x000fe20008000000 */
[----:B------:R-:W-:Y:S01]  /*3740*/  UMOV UR22, UR40 ;  /* 0x0000002800167c82 */ /* 0x000fe20008000000 */
[----:B------:R-:W-:-:S08]  /*3750*/  UMOV UR10, UR24 ;  /* 0x00000018000a7c82 */ /* 0x000fd00008000000 */
.L_x_66:
[----:B------:R-:W-:Y:S02]  /*3760*/  UIADD3 UR23, UPT, UPT, UR23, 0x1, URZ ;  /* 0x0000000117177890 */ /* 0x000fe4000fffe0ff */
[----:B--2---:R-:W-:Y:S02]  /*3770*/  ULEA UR5, UR10, UR26, 0x3 ;  /* 0x0000001a0a057291 */ /* 0x004fe4000f8e18ff */
[----:B------:R-:W-:Y:S01]  /*3780*/  UISETP.NE.AND UP3, UPT, UR23, URZ, UPT ;  /* 0x000000ff1700728c */ /* 0x000fe2000bf65270 */
[----:B---3--:R-:W-:Y:S10]  /*3790*/  @P2 BRA `(.L_x_64) ;  /* 0x00000000000c2947 */ /* 0x008ff40003800000 */
[----:B-1----:R-:W-:Y:S04]  /*37a0*/  SHF.L.U32 R2, R8, 0x1f, RZ ;  /* 0x0000001f08027819 */ /* 0x002fe800000006ff */
[----:B------:R-:W1:Y:S02]  /*37b0*/  SYNCS.PHASECHK.TRANS64.TRYWAIT P0, [UR5], R2 ;  /* 0x00000002ff0075a7 */ /* 0x000e640008001105 */
[----:B-1----:R-:W-:Y:S05]  /*37c0*/  @!P0 BRA `(.L_x_65) ;  /* 0x0000003400e08947 */ /* 0x002fea0003800000 */
.L_x_64:
[----:B------:R-:W-:Y:S01]  /*37d0*/  UISETP.NE.AND UP0, UPT, UR22, 0x1, UPT ;  /* 0x000000011600788c */ /* 0x000fe2000bf05270 */
[----:B------:R-:W-:Y:S01]  /*37e0*/  PLOP3.LUT P2, PT, PT, PT, PT, 0x80, 0x8 ;  /* 0x000000000008781c */ /* 0x000fe20003f4f070 */
[----:B------:R-:W-:Y:S02]  /*37f0*/  UIADD3 UR4, UPT, UPT, UR10, 0x1, URZ ;  /* 0x000000010a047890 */ /* 0x000fe4000fffe0ff */
[----:B------:R-:W-:Y:S02]  /*3800*/  UIADD3 UR25, UPT, UPT, UR5, 0x28, URZ ;  /* 0x0000002805197890 */ /* 0x000fe4000fffe0ff */
[----:B------:R-:W-:Y:S01]  /*3810*/  UISETP.NE.AND UP1, UPT, UR4, 0x5, UPT ;  /* 0x000000050400788c */ /* 0x000fe2000bf25270 */
[----:B------:R-:W-:Y:S01]  /*3820*/  PLOP3.LUT P0, PT, PT, PT, UP0, 0x80, 0x8 ;  /* 0x000000000008781c */ /* 0x000fe20003f0f008 */
[----:B------:R-:W-:Y:S02]  /*3830*/  UIADD3 UR22, UPT, UPT, UR22, -0x1, URZ ;  /* 0xffffffff16167890 */ /* 0x000fe4000fffe0ff */
[----:B------:R-:W-:Y:S02]  /*3840*/  USEL UR6, URZ, 0x1, UP1 ;  /* 0x00000001ff067887 */ /* 0x000fe40008800000 */
[----:B------:R-:W-:Y:S01]  /*3850*/  USEL UR24, UR4, URZ, UP1 ;  /* 0x000000ff04187287 */ /* 0x000fe20008800000 */
[----:B------:R-:W-:Y:S01]  /*3860*/  UMOV UR7, 0x40004040 ;  /* 0x4000404000077882 */ /* 0x000fe20000000000 */
[----:B------:R-:W-:Y:S02]  /*3870*/  UMOV UR5, 0x40004040 ;  /* 0x4000404000057882 */ /* 0x000fe40000000000 */
[----:B------:R-:W-:Y:S01]  /*3880*/  @UP0 ULEA UR4, UR24, UR26, 0x3 ;  /* 0x0000001a18040291 */ /* 0x000fe2000f8e18ff */
[----:B------:R-:W-:Y:S01]  /*3890*/  LOP3.LUT R8, R8, UR6, RZ, 0x3c, !PT ;  /* 0x0000000608087c12 */ /* 0x000fe2000f8e3cff */
[----:B------:R-:W-:Y:S01]  /*38a0*/  ULEA UR6, UR10, UR29, 0x9 ;  /* 0x0000001d0a067291 */ /* 0x000fe2000f8e48ff */
[----:B------:R-:W-:Y:S02]  /*38b0*/  UMOV UR21, 0x40004040 ;  /* 0x4000404000157882 */ /* 0x000fe40000000000 */
[----:B-1----:R-:W-:Y:S01]  /*38c0*/  @P0 SHF.L.U32 R0, R8, 0x1f, RZ ;  /* 0x0000001f08000819 */ /* 0x002fe200000006ff */
[----:B------:R-:W-:Y:S02]  /*38d0*/  UIADD3 UR20, UPT, UPT, UR6, 0x2, URZ ;  /* 0x0000000206147890 */ /* 0x000fe4000fffe0ff */
[----:B------:R-:W-:Y:S01]  /*38e0*/  UIADD3 UR16, UPT, UPT, UR6, 0x4, URZ ;  /* 0x0000000406107890 */ /* 0x000fe2000fffe0ff */
[----:B------:R2:W3:Y:S01]  /*38f0*/  @P0 SYNCS.PHASECHK.TRANS64.TRYWAIT P2, [UR4], R0 ;  /* 0x00000000ff0005a7 */ /* 0x0004e20008041104 */
[----:B------:R-:W-:Y:S02]  /*3900*/  ULEA UR4, UR10, UR28, 0x9 ;  /* 0x0000001c0a047291 */ /* 0x000fe4000f8e48ff */
[----:B------:R-:W-:Y:S02]  /*3910*/  UIADD3 UR12, UPT, UPT, UR6, 0x6, URZ ;  /* 0x00000006060c7890 */ /* 0x000fe4000fffe0ff */
[----:B------:R-:W-:Y:S02]  /*3920*/  UIADD3 UR18, UPT, UPT, UR4, 0x2, URZ ;  /* 0x0000000204127890 */ /* 0x000fe4000fffe0ff */
[----:B------:R-:W-:Y:S02]  /*3930*/  UIADD3 UR14, UPT, UPT, UR4, 0x4, URZ ;  /* 0x00000004040e7890 */ /* 0x000fe4000fffe0ff */
[----:B------:R-:W-:Y:S01]  /*3940*/  UIADD3 UR8, UPT, UPT, UR4, 0x6, URZ ;  /* 0x0000000604087890 */ /* 0x000fe2000fffe0ff */
[----:B------:R2:W-:Y:S01]  /*3950*/  UTCIMMA gdesc[UR4], gdesc[UR6], tmem[UR11], tmem[UR38], idesc[UR39], UP2 ;  /* 0x00ff2606040075ea */ /* 0x0005e2000900010b */
[----:B------:R-:W-:Y:S01]  /*3960*/  UPLOP3.LUT UP2, UPT, UPT, UPT, UPT, 0x80, 0x8 ;  /* 0x000000000008789c */ /* 0x000fe20003f4f070 */
[----:B------:R-:W-:Y:S01]  /*3970*/  UMOV UR19, 0x40004040 ;  /* 0x4000404000137882 */ /* 0x000fe20000000000 */
[----:B------:R-:W-:Y:S01]  /*3980*/  UMOV UR17, 0x40004040 ;  /* 0x4000404000117882 */ /* 0x000fe20000000000 */
[----:B------:R2:W-:Y:S01]  /*3990*/  UTCIMMA gdesc[UR18], gdesc[UR20], tmem[UR11], tmem[UR36], idesc[UR37], UPT ;  /* 0x00ff2414120075ea */ /* 0x0005e2000b80010b */
[----:B------:R-:W-:Y:S01]  /*39a0*/  UMOV UR15, 0x40004040 ;  /* 0x40004040000f7882 */ /* 0x000fe20000000000 */
[----:B------:R-:W-:Y:S01]  /*39b0*/  UMOV UR13, 0x40004040 ;  /* 0x40004040000d7882 */ /* 0x000fe20000000000 */
[----:B------:R-:W-:Y:S01]  /*39c0*/  UMOV UR9, 0x40004040 ;  /* 0x4000404000097882 */ /* 0x000fe20000000000 */
[----:B------:R2:W-:Y:S01]  /*39d0*/  UTCIMMA gdesc[UR14], gdesc[UR16], tmem[UR11], tmem[UR34], idesc[UR35], UPT ;  /* 0x00ff22100e0075ea */ /* 0x0005e2000b80010b */
[----:B------:R2:W-:Y:S01]  /*39e0*/  UTCIMMA gdesc[UR8], gdesc[UR12], tmem[UR11], tmem[UR32], idesc[UR33], UPT ;  /* 0x00ff200c080075ea */ /* 0x0005e2000b80010b */
[----:B------:R2:W-:Y:S01]  /*39f0*/  UTCBAR.MULTICAST [UR25], URZ, UR27 ;  /* 0x000000ff190073e9 */ /* 0x0005e2000800081b */
[----:B------:R-:W-:Y:S01]  /*3a00*/  UMOV UR10, UR24 ;  /* 0x00000018000a7c82 */ /* 0x000fe20008000000 */
[----:B------:R-:W-:Y:S05]  /*3a10*/  BRA.U UP3, `(.L_x_66) ;  /* 0xfffffffd03507547 */ /* 0x000fea000b83ffff */
.L_x_63:
[----:B--2---:R-:W-:Y:S01]  /*3a20*/  UIADD3 UR4, UPT, UPT, UR30, 0x1, URZ ;  /* 0x000000011e047890 */ /* 0x004fe2000fffe0ff */
[C---:B------:R-:W-:Y:S01]  /*3a30*/  ISETP.NE.AND P0, PT, R10.reuse, 0x2, PT ;  /* 0x000000020a00780c */ /* 0x040fe20003f05270 */
[----:B------:R-:W-:Y:S02]  /*3a40*/  UIADD3 UR5, UPT, UPT, UR31, 0x90, URZ ;  /* 0x000000901f057890 */ /* 0x000fe4000fffe0ff */
[----:B------:R-:W-:Y:S01]  /*3a50*/  UISETP.NE.AND UP0, UPT, UR4, 0x4, UPT ;  /* 0x000000040400788c */ /* 0x000fe2000bf05270 */
[----:B-1----:R-:W-:Y:S02]  /*3a60*/  SEL R0, RZ, 0x1, P0 ;  /* 0x00000001ff007807 */ /* 0x002fe40000000000 */
[----:B------:R-:W-:Y:S01]  /*3a70*/  SEL R10, R10, RZ, P0 ;  /* 0x000000ff0a0a7207 */ /* 0x000fe20000000000 */
[----:B------:R-:W-:Y:S01]  /*3a80*/  USEL UR6, URZ, 0x1, UP0 ;  /* 0x00000001ff067887 */ /* 0x000fe20008000000 */
[----:B------:R-:W-:Y:S01]  /*3a90*/  LOP3.LUT R9, R9, R0, RZ, 0x3c, !PT ;  /* 0x0000000009097212 */ /* 0x000fe200078e3cff */
[----:B------:R-:W-:Y:S01]  /*3aa0*/  USEL UR30, UR4, URZ, UP0 ;  /* 0x000000ff041e7287 */ /* 0x000fe20008000000 */
[----:B------:R1:W-:Y:S03]  /*3ab0*/  UTCBAR [UR5], URZ ;  /* 0x000000ff050073e9 */ /* 0x0003e600080000ff */
[----:B------:R-:W-:Y:S01]  /*3ac0*/  LOP3.LUT R11, R11, UR6, RZ, 0x3c, !PT ;  /* 0x000000060b0b7c12 */ /* 0x000fe2000f8e3cff */
[----:B------:R-:W-:Y:S07]  /*3ad0*/  @P1 BRA `(.L_x_67) ;  /* 0xfffffff800881947 */ /* 0x000fee000383ffff */
[----:B------:R-:W2:Y:S01]  /*3ae0*/  S2UR UR8, SR_CgaCtaId ;  /* 0x00000000000879c3 */ /* 0x000ea20000008800 */
[----:B------:R-:W-:Y:S01]  /*3af0*/  ELECT P0, URZ, PT ;  /* 0x0000000000ff782f */ /* 0x000fe20003800000 */
[----:B------:R-:W-:Y:S01]  /*3b00*/  IMAD.MOV.U32 R0, RZ, RZ, 0x1 ;  /* 0x00000001ff007424 */ /* 0x000fe200078e00ff */
[----:B------:R-:W-:Y:S01]  /*3b10*/  UIADD3 UR26, UPT, UPT, UR26, 0xb0, URZ ;  /* 0x000000b01a1a7890 */ /* 0x000fe2000fffe0ff */
[----:B------:R-:W-:Y:S01]  /*3b20*/  SHF.L.U32 R2, R11, 0x1f, RZ ;  /* 0x0000001f0b027819 */ /* 0x000fe200000006ff */
[----:B------:R-:W-:-:S03]  /*3b30*/  UMOV UR4, 0x40 ;  /* 0x0000004000047882 */ /* 0x000fc60000000000 */
[----:B------:R-:W-:Y:S01]  /*3b40*/  UVIRTCOUNT.DEALLOC.SMPOOL 0x80 ;  /* 0x000000800000784c */ /* 0x000fe20000000000 */
[----:B--2---:R-:W-:Y:S02]  /*3b50*/  ULEA UR8, UR8, UR4, 0x18 ;  /* 0x0000000408087291 */ /* 0x004fe4000f8ec0ff */
[----:B------:R-:W-:-:S07]  /*3b60*/  ULEA UR4, UR30, UR26, 0x3 ;  /* 0x0000001a1e047291 */ /* 0x000fce000f8e18ff */
[----:B------:R2:W-:Y:S02]  /*3b70*/  @P0 STS.U8 [UR8+0x1c], R0 ;  /* 0x00001c00ff000988 */ /* 0x0005e40008000008 */
[----:B------:R-:W4:Y:S02]  /*3b80*/  SYNCS.PHASECHK.TRANS64.TRYWAIT P0, [UR4], R2 ;  /* 0x00000002ff0075a7 */ /* 0x000f240008001104 */
[----:B--2-4-:R-:W-:Y:S05]  /*3b90*/  @!P0 BRA `(.L_x_68) ;  /* 0x0000003400048947 */ /* 0x014fea0003800000 */
.L_x_125:
[----:B------:R-:W-:-:S04]  /*3ba0*/  UIADD3 UR4, UPT, UPT, UR30, 0x1, URZ ;  /* 0x000000011e047890 */ /* 0x000fc8000fffe0ff */
[----:B------:R-:W-:-:S04]  /*3bb0*/  UISETP.NE.AND UP0, UPT, UR4, 0x4, UPT ;  /* 0x000000040400788c */ /* 0x000fc8000bf05270 */
[----:B------:R-:W-:Y:S02]  /*3bc0*/  USEL UR6, URZ, 0x1, UP0 ;  /* 0x00000001ff067887 */ /* 0x000fe40008000000 */
[----:B------:R-:W-:-:S04]  /*3bd0*/  USEL UR4, UR4, URZ, UP0 ;  /* 0x000000ff04047287 */ /* 0x000fc80008000000 */
[----:B-1----:R-:W-:Y:S01]  /*3be0*/  ULEA UR5, UR4, UR26, 0x3 ;  /* 0x0000001a04057291 */ /* 0x002fe2000f8e18ff */
[----:B--2---:R-:W-:-:S04]  /*3bf0*/  LOP3.LUT R2, R11, UR6, RZ, 0x3c, !PT ;  /* 0x000000060b027c12 */ /* 0x004fc8000f8e3cff */
[----:B------:R-:W-:-:S04]  /*3c00*/  SHF.L.U32 R3, R2, 0x1f, RZ ;  /* 0x0000001f02037819 */ /* 0x000fc800000006ff */
[----:B------:R-:W1:Y:S02]  /*3c10*/  SYNCS.PHASECHK.TRANS64.TRYWAIT P0, [UR5], R3 ;  /* 0x00000003ff0075a7 */ /* 0x000e640008001105 */
[----:B-1----:R-:W-:Y:S05]  /*3c20*/  @!P0 BRA `(.L_x_69) ;  /* 0x0000003000f88947 */ /* 0x002fea0003800000 */
.L_x_127:
        /* <DEDUP_REMOVED lines=9> */
.L_x_129:
[----:B------:R-:W-:-:S04]  /*3cc0*/  UIADD3 UR4, UPT, UPT, UR4, 0x1, URZ ;  /* 0x0000000104047890 */ /* 0x000fc8000fffe0ff */
[----:B------:R-:W-:-:S04]  /*3cd0*/  UISETP.NE.AND UP0, UPT, UR4, 0x4, UPT ;  /* 0x000000040400788c */ /* 0x000fc8000bf05270 */
[----:B------:R-:W-:Y:S02]  /*3ce0*/  USEL UR5, URZ, 0x1, UP0 ;  /* 0x00000001ff057887 */ /* 0x000fe40008000000 */
[----:B------:R-:W-:-:S04]  /*3cf0*/  USEL UR4, UR4, URZ, UP0 ;  /* 0x000000ff04047287 */ /* 0x000fc80008000000 */
[----:B------:R-:W-:Y:S01]  /*3d00*/  ULEA UR4, UR4, UR26, 0x3 ;  /* 0x0000001a04047291 */ /* 0x000fe2000f8e18ff */
[----:B------:R-:W-:-:S04]  /*3d10*/  LOP3.LUT R2, R2, UR5, RZ, 0x3c, !PT ;  /* 0x0000000502027c12 */ /* 0x000fc8000f8e3cff */
[----:B------:R-:W-:-:S04]  /*3d20*/  SHF.L.U32 R2, R2, 0x1f, RZ ;  /* 0x0000001f02027819 */ /* 0x000fc800000006ff */
[----:B------:R-:W2:Y:S02]  /*3d30*/  SYNCS.PHASECHK.TRANS64.TRYWAIT P0, [UR4], R2 ;  /* 0x00000002ff0075a7 */ /* 0x000ea40008001104 */
[----:B--2---:R-:W-:Y:S05]  /*3d40*/  @!P0 BRA `(.L_x_71) ;  /* 0x0000003000e08947 */ /* 0x004fea0003800000 */
.L_x_131:
[----:B------:R-:W-:Y:S01]  /*3d50*/  NOP ;  /* 0x0000000000007918 */ /* 0x000fe20000000000 */
[----:B-1----:R-:W1:Y:S01]  /*3d60*/  LDS R0, [UR8+0x14] ;  /* 0x00001408ff007984 */ /* 0x002e620008000800 */
[----:B------:R-:W-:Y:S01]  /*3d70*/  ULOP3.LUT UR4, UR42, 0xffff, URZ, 0xc0, !UPT ;  /* 0x0000ffff2a047892 */ /* 0x000fe2000f8ec0ff */
[----:B------:R-:W-:Y:S01]  /*3d80*/  UMOV UR5, 0xffff ;  /* 0x0000ffff00057882 */ /* 0x000fe20000000000 */
[----:B------:R-:W-:Y:S02]  /*3d90*/  UMOV UR6, 0x1 ;  /* 0x0000000100067882 */ /* 0x000fe40000000000 */
[----:B------:R-:W-:-:S04]  /*3da0*/  USHF.R.U32.HI UR4, URZ, 0x5, UR4 ;  /* 0x00000005ff047899 */ /* 0x000fc80008011604 */
[----:B------:R-:W-:Y:S02]  /*3db0*/  USHF.L.U32 UR5, UR5, UR4, URZ ;  /* 0x0000000405057299 */ /* 0x000fe400080006ff */
[----:B------:R-:W-:-:S04]  /*3dc0*/  USHF.L.U32 UR4, UR6, UR4, URZ ;  /* 0x0000000406047299 */ /* 0x000fc800080006ff */
[----:B-1----:R-:W-:-:S04]  /*3dd0*/  LOP3.LUT R0, R0, UR5, RZ, 0xc0, !PT ;  /* 0x0000000500007c12 */ /* 0x002fc8000f8ec0ff */
[----:B------:R-:W-:-:S13]  /*3de0*/  ISETP.NE.AND P0, PT, R0, UR5, PT ;  /* 0x0000000500007c0c */ /* 0x000fda000bf05270 */
[----:B------:R-:W-:Y:S05]  /*3df0*/  @P0 BRA `(.L_x_72) ;  /* 0x0000000000580947 */ /* 0x000fea0003800000 */
[----:B------:R-:W1:Y:S02]  /*3e00*/  LDS R0, [UR8+0x18] ;  /* 0x00001808ff007984 */ /* 0x000e640008000800 */
[----:B-1----:R-:W-:-:S04]  /*3e10*/  LOP3.LUT R0, R0, UR4, RZ, 0xc0, !PT ;  /* 0x0000000400007c12 */ /* 0x002fc8000f8ec0ff */
[----:B------:R-:W-:-:S13]  /*3e20*/  ISETP.NE.AND P0, PT, R0, UR4, PT ;  /* 0x0000000400007c0c */ /* 0x000fda000bf05270 */
[----:B------:R-:W-:Y:S05]  /*3e30*/  @P0 BRA `(.L_x_73) ;  /* 0x00000000003c0947 */ /* 0x000fea0003800000 */
[----:B------:R-:W1:Y:S01]  /*3e40*/  S2R R2, SR_LANEID ;  /* 0x0000000000027919 */ /* 0x000e620000000000 */
[----:B------:R-:W-:-:S06]  /*3e50*/  ULOP3.LUT UR5, URZ, UR5, URZ, 0x33, !UPT ;  /* 0x00000005ff057292 */ /* 0x000fcc000f8e33ff */
[----:B------:R-:W-:-:S04]  /*3e60*/  IMAD.U32 R0, RZ, RZ, UR5 ;  /* 0x00000005ff007e24 */ /* 0x000fc8000f8e00ff */
[----:B------:R2:W4:Y:S02]  /*3e70*/  REDUX UR7, R0 ;  /* 0x00000000000773c4 */ /* 0x0005240000000000 */
[----:B------:R1:W-:Y:S01]  /*3e80*/  UTCATOMSWS.AND URZ, UR5 ;  /* 0x0000000500ff79e3 */ /* 0x0003e20008000000 */
[----:B--2---:R-:W-:Y:S01]  /*3e90*/  LOP3.LUT R0, RZ, UR4, RZ, 0x33, !PT ;  /* 0x00000004ff007c12 */ /* 0x004fe2000f8e33ff */
[----:B------:R-:W-:Y:S02]  /*3ea0*/  VOTEU.ANY UR4, UPT, PT ;  /* 0x0000000000047886 */ /* 0x000fe400038e0100 */
[----:B------:R-:W-:Y:S02]  /*3eb0*/  UFLO.U32 UR4, UR4 ;  /* 0x00000004000472bd */ /* 0x000fe400080e0000 */
[----:B------:R-:W2:Y:S04]  /*3ec0*/  REDUX UR6, R0 ;  /* 0x00000000000673c4 */ /* 0x000ea80000000000 */
[----:B-1----:R-:W-:-:S02]  /*3ed0*/  ISETP.EQ.U32.AND P0, PT, R2, UR4, PT ;  /* 0x0000000402007c0c */ /* 0x002fc4000bf02070 */
[----:B----4-:R-:W-:-:S11]  /*3ee0*/  MOV R2, UR7 ;  /* 0x0000000700027c02 */ /* 0x010fd60008000f00 */
[----:B------:R1:W-:Y:S01]  /*3ef0*/  @P0 ATOMS.AND RZ, [UR8+0x14], R2 ;  /* 0x00001402ffff098c */ /* 0x0003e2000a800008 */
[----:B--2---:R-:W-:-:S05]  /*3f00*/  IMAD.U32 R0, RZ, RZ, UR6 ;  /* 0x00000006ff007e24 */ /* 0x004fca000f8e00ff */
[----:B------:R1:W-:Y:S01]  /*3f10*/  @P0 ATOMS.AND RZ, [UR8+0x18], R0 ;  /* 0x00001800ffff098c */ /* 0x0003e2000a800008 */
[----:B------:R-:W-:Y:S05]  /*3f20*/  BRA `(.L_x_74) ;  /* 0x0000000000147947 */ /* 0x000fea0003800000 */
.L_x_73:
[----:B------:R-:W-:Y:S02]  /*3f30*/  MOV R2, 0x3f50 ;  /* 0x00003f5000027802 */ /* 0x000fe40000000f00 */
[----:B---3-5:R-:W-:Y:S05]  /*3f40*/  CALL.REL.NOINC `($__internal_0_$__cuda_sm10x_tcgen05_guardrail_trap_col_being_dealloced_not_returned_by_alloc) ;  /* 0x0000003000fc7944 */ /* 0x028fea0003c00000 */
[----:B------:R-:W-:Y:S05]  /*3f50*/  BRA `(.L_x_74) ;  /* 0x0000000000087947 */ /* 0x000fea0003800000 */
.L_x_72:
[----:B------:R-:W-:Y:S02]  /*3f60*/  MOV R2, 0x3f80 ;  /* 0x00003f8000027802 */ /* 0x000fe40000000f00 */
[----:B---3-5:R-:W-:Y:S05]  /*3f70*/  CALL.REL.NOINC `($__internal_2_$__cuda_sm10x_tcgen05_guardrail_trap_unallocated_columns_being_dealloced) ;  /* 0x0000003400087944 */ /* 0x028fea0003c00000 */
.L_x_74:
[----:B------:R-:W-:Y:S01]  /*3f80*/  NOP ;  /* 0x0000000000007918 */ /* 0x000fe20000000000 */
[----:B------:R-:W-:Y:S05]  /*3f90*/  EXIT ;  /* 0x000000000000794d */ /* 0x000fea0003800000 */
.L_x_56:
[----:B------:R-:W-:-:S09]  /*3fa0*/  UISETP.NE.OR UP0, UPT, UR22, 0x3, !UP3 ;  /* 0x000000031600788c */ /* 0x000fd2000df05670 */
[----:B------:R-:W-:Y:S05]  /*3fb0*/  BRA.U UP0, `(.L_x_75) ;  /* 0x0000000d00087547 */ /* 0x000fea000b800000 */
[----:B------:R-:W2:Y:S01]  /*3fc0*/  LDCU UR26, c[0x0][0x370] ;  /* 0x00006e00ff1a77ac */ /* 0x000ea20008000800 */
[----:B------:R-:W3:Y:S01]  /*3fd0*/  LDC.64 R16, c[0x0][0x348] ;  /* 0x0000d200ff107b82 */ /* 0x000ee20000000a00 */
[----:B------:R-:W-:Y:S02]  /*3fe0*/  HFMA2 R13, -RZ, RZ, 0, 0 ;  /* 0x00000000ff0d7431 */ /* 0x000fe400000001ff */
[----:B------:R-:W-:Y:S01]  /*3ff0*/  IMAD.MOV.U32 R15, RZ, RZ, 0x1 ;  /* 0x00000001ff0f7424 */ /* 0x000fe200078e00ff */
[----:B------:R-:W2:Y:S01]  /*4000*/  LDCU.128 UR28, c[0x0][0xb10] ;  /* 0x00016200ff1c77ac */ /* 0x000ea20008000c00 */
[----:B------:R-:W-:Y:S01]  /*4010*/  IMAD.MOV.U32 R14, RZ, RZ, RZ ;  /* 0x000000ffff0e7224 */ /* 0x000fe200078e00ff */
[----:B------:R-:W-:Y:S01]  /*4020*/  MOV R12, 0x1000 ;  /* 0x00001000000c7802 */ /* 0x000fe20000000f00 */
[----:B------:R-:W4:Y:S01]  /*4030*/  LDCU UR25, c[0x0][0x374] ;  /* 0x00006e80ff1977ac */ /* 0x000f220008000800 */
[----:B------:R-:W1:Y:S01]  /*4040*/  LDC.64 R2, c[0x0][0x888] ;  /* 0x00022200ff027b82 */ /* 0x000e620000000a00 */
[----:B------:R-:W4:Y:S01]  /*4050*/  LDCU UR16, c[0x0][0xb0c] ;  /* 0x00016180ff1077ac */ /* 0x000f220008000800 */
[----:B------:R-:W3:Y:S06]  /*4060*/  LDCU UR35, c[0x0][0xb20] ;  /* 0x00016400ff2377ac */ /* 0x000eec0008000800 */
[----:B------:R-:W1:Y:S01]  /*4070*/  LDC.64 R4, c[0x0][0x890] ;  /* 0x00022400ff047b82 */ /* 0x000e620000000a00 */
[----:B------:R-:W3:Y:S01]  /*4080*/  LDCU UR4, c[0x0][0xb30] ;  /* 0x00016600ff0477ac */ /* 0x000ee20008000800 */
[----:B------:R-:W-:Y:S01]  /*4090*/  UMOV UR17, 0x400 ;  /* 0x0000040000117882 */ /* 0x000fe20000000000 */
[----:B--2---:R-:W-:-:S02]  /*40a0*/  UIMAD.WIDE.U32 UR32, UR26, UR28, URZ ;  /* 0x0000001c1a2072a5 */ /* 0x004fc4000f8e00ff */
[----:B----4-:R-:W-:Y:S02]  /*40b0*/  UIMAD.WIDE.U32 UR6, UR25, UR31, URZ ;  /* 0x0000001f190672a5 */ /* 0x010fe4000f8e00ff */
[----:B------:R-:W-:Y:S02]  /*40c0*/  ULEA UR17, UR48, UR17, 0x18 ;  /* 0x0000001130117291 */ /* 0x000fe4000f8ec0ff */
[----:B------:R-:W-:Y:S02]  /*40d0*/  UPLOP3.LUT UP3, UPT, UPT, UPT, UPT, 0x40, 0x4 ;  /* 0x000000000004789c */ /* 0x000fe40003f6e870 */
[----:B------:R-:W-:Y:S01]  /*40e0*/  UIADD3 UR5, UPT, UPT, UR17, 0x50, URZ ;  /* 0x0000005011057890 */ /* 0x000fe2000fffe0ff */
[----:B------:R-:W-:Y:S01]  /*40f0*/  UMOV UR32, UR33 ;  /* 0x0000002100207c82 */ /* 0x000fe20008000000 */
[----:B------:R-:W-:Y:S01]  /*4100*/  UMOV UR27, UR7 ;  /* 0x00000007001b7c82 */ /* 0x000fe20008000000 */
[----:B------:R-:W-:Y:S02]  /*4110*/  UISETP.GE.AND UP0, UPT, UR40, 0x1, UPT ;  /* 0x000000012800788c */ /* 0x000fe4000bf06270 */
[----:B------:R-:W-:Y:S01]  /*4120*/  UISETP.NE.AND UP4, UPT, UR40, 0x1, UPT ;  /* 0x000000012800788c */ /* 0x000fe2000bf85270 */
[----:B------:R-:W2:Y:S01]  /*4130*/  LDCU.64 UR14, c[0x0][0xb28] ;  /* 0x00016500ff0e77ac */ /* 0x000ea20008000a00 */
[----:B------:R-:W-:-:S02]  /*4140*/  UISETP.NE.AND UP6, UPT, UR16, 0x1, UPT ;  /* 0x000000011000788c */ /* 0x000fc4000bfc5270 */
[----:B------:R-:W-:Y:S02]  /*4150*/  UISETP.NE.AND UP5, UPT, UR30, 0x1, UPT ;  /* 0x000000011e00788c */ /* 0x000fe4000bfa5270 */
[----:B------:R-:W-:Y:S02]  /*4160*/  UPRMT UR48, UR48, 0x654, UR5 ;  /* 0x0000065430307896 */ /* 0x000fe40008000005 */
[----:B------:R-:W-:Y:S02]  /*4170*/  USHF.R.U32.HI UR32, URZ, UR29, UR32 ;  /* 0x0000001dff207299 */ /* 0x000fe40008011620 */
[----:B---3--:R-:W-:Y:S02]  /*4180*/  USHF.R.U32.HI UR27, URZ, UR35, UR27 ;  /* 0x00000023ff1b7299 */ /* 0x008fe4000801161b */
[----:B------:R-:W-:-:S11]  /*4190*/  UISETP.NE.AND UP2, UPT, UR4, 0x1, UPT ;  /* 0x000000010400788c */ /* 0x000fd6000bf45270 */
.L_x_83:
[C---:B------:R-:W-:Y:S02]  /*41a0*/  LEA R7, R14.reuse, UR17, 0x3 ;  /* 0x000000110e077c11 */ /* 0x040fe4000f8e18ff */
[----:B------:R-:W-:Y:S02]  /*41b0*/  SHF.L.U32 R0, R13, 0x1f, RZ ;  /* 0x0000001f0d007819 */ /* 0x000fe400000006ff */
[----:B------:R-:W-:Y:S02]  /*41c0*/  LEA R8, R14, UR17, 0x4 ;  /* 0x000000110e087c11 */ /* 0x000fe4000f8e20ff */
[----:B---3--:R-:W3:Y:S02]  /*41d0*/  SYNCS.PHASECHK.TRANS64.TRYWAIT P0, [R7+URZ+0x70], R0 ;  /* 0x00007000070075a7 */ /* 0x008ee400080011ff */
[----:B---3--:R-:W-:Y:S05]  /*41e0*/  @!P0 BRA `(.L_x_76) ;  /* 0x0000002c00d08947 */ /* 0x008fea0003800000 */
.L_x_132:
[----:B------:R-:W4:Y:S01]  /*41f0*/  LDS.128 R8, [R8+0x100] ;  /* 0x0001000008087984 */ /* 0x000f220000000c00 */
[----:B------:R-:W-:Y:S01]  /*4200*/  UISETP.GE.AND UP0, UPT, UR40, 0x1, UPT ;  /* 0x000000012800788c */ /* 0x000fe2000bf06270 */
[----:B------:R-:W-:Y:S01]  /*4210*/  @!PT LDS RZ, [RZ] ;  /* 0x00000000fffff984 */ /* 0x000fe20000000800 */
[----:B------:R-:W-:Y:S01]  /*4220*/  @!PT LDS RZ, [RZ] ;  /* 0x00000000fffff984 */ /* 0x000fe20000000800 */
[----:B------:R-:W-:Y:S01]  /*4230*/  @!PT LDS RZ, [RZ] ;  /* 0x00000000fffff984 */ /* 0x000fe20000000800 */
[----:B------:R-:W-:Y:S01]  /*4240*/  @!PT LDS RZ, [RZ] ;  /* 0x00000000fffff984 */ /* 0x000fe20000000800 */
[----:B------:R1:W-:Y:S06]  /*4250*/  MEMBAR.ALL.CTA ;  /* 0x0000000000007992 */ /* 0x0003ec0000008000 */
[----:B-1----:R-:W1:Y:S01]  /*4260*/  FENCE.VIEW.ASYNC.S ;  /* 0x00000000000073c6 */ /* 0x002e620000000000 */
[----:B----4-:R-:W-:Y:S11]  /*4270*/  LOP3.LUT P0, RZ, R10, 0x1, RZ, 0xc0, !PT ;  /* 0x000000010aff7812 */ /* 0x010ff6000780c0ff */
[----:B------:R-:W-:Y:S02]  /*4280*/  @!UPT UIADD3 URZ, UPT, UPT, URZ, URZ, URZ ;  /* 0x000000fffffff290 */ /* 0x000fe4000fffe0ff */
[----:B-1----:R-:W-:Y:S01]  /*4290*/  VOTEU.ANY UP1, P0 ;  /* 0x0000000000ff7886 */ /* 0x002fe20000020100 */
[----:B------:R-:W-:Y:S11]  /*42a0*/  PLOP3.LUT P0, PT, PT, PT, UP1, 0x80, 0x8 ;  /* 0x000000000008781c */ /* 0x000ff60003f0f018 */
[----:B------:R-:W-:Y:S02]  /*42b0*/  @!UPT UIADD3 URZ, UPT, UPT, URZ, URZ, URZ ;  /* 0x000000fffffff290 */ /* 0x000fe4000fffe0ff */
[----:B---3--:R-:W-:Y:S02]  /*42c0*/  @P0 SHF.R.U32.HI R0, RZ, 0x10, R9 ;  /* 0x00000010ff000819 */ /* 0x008fe40000011609 */
[----:B------:R-:W-:Y:S02]  /*42d0*/  @P0 MOV R6, R8 ;  /* 0x0000000800060202 */ /* 0x000fe40000000f00 */
[----:B------:R-:W-:Y:S01]  /*42e0*/  @P0 R2UR UR4, R0 ;  /* 0x00000000000402ca */ /* 0x000fe200000e0000 */
[----:B------:R-:W-:Y:S01]  /*42f0*/  VIADD R0, R7, 0x80 ;  /* 0x0000008007007836 */ /* 0x000fe20000000000 */
[----:B------:R-:W-:Y:S02]  /*4300*/  @P0 LOP3.LUT R8, R9, 0xffff, RZ, 0xc0, !PT ;  /* 0x0000ffff09080812 */ /* 0x000fe400078ec0ff */
[----:B------:R-:W-:Y:S02]  /*4310*/  @P0 R2UR UR6, R6 ;  /* 0x00000000060602ca */ /* 0x000fe400000e0000 */
[----:B------:R-:W-:Y:S02]  /*4320*/  PRMT R0, RZ, 0x654, R0 ;  /* 0x00000654ff007816 */ /* 0x000fe40000000000 */
[----:B------:R-:W-:Y:S02]  /*4330*/  @P0 R2UR UR5, R8 ;  /* 0x00000000080502ca */ /* 0x000fe400000e0000 */
[----:B------:R1:W-:Y:S03]  /*4340*/  SYNCS.ARRIVE.TRANS64.RED.A1T0 RZ, [R0+URZ], RZ ;  /* 0x000000ff00ff79a7 */ /* 0x0003e600081004ff */
[----:B------:R-:W-:Y:S04]  /*4350*/  @UP1 UMOV UR24, UR4 ;  /* 0x0000000400181c82 */ /* 0x000fe80008000000 */
[----:B------:R-:W-:Y:S04]  /*4360*/  @UP1 UMOV UR13, UR6 ;  /* 0x00000006000d1c82 */ /* 0x000fe80008000000 */
[----:B------:R-:W-:Y:S01]  /*4370*/  @UP1 UMOV UR7, UR5 ;  /* 0x0000000500071c82 */ /* 0x000fe20008000000 */
[----:B------:R-:W-:Y:S05]  /*4380*/  BRA.U !UP0, `(.L_x_77) ;  /* 0x0000000108a47547 */ /* 0x000fea000b800000 */
[----:B------:R-:W-:Y:S02]  /*4390*/  UIMAD.WIDE.U32 UR10, UR7, UR31, URZ ;  /* 0x0000001f070a72a5 */ /* 0x000fe4000f8e00ff */
[----:B------:R-:W-:Y:S02]  /*43a0*/  UIMAD.WIDE.U32 UR18, UR13, UR28, URZ ;  /* 0x0000001c0d1272a5 */ /* 0x000fe4000f8e00ff */
[----:B------:R-:W-:Y:S02]  /*43b0*/  USEL UR4, UR25, UR27, !UP5 ;  /* 0x0000001b19047287 */ /* 0x000fe4000e800000 */
[----:B------:R-:W-:Y:S02]  /*43c0*/  USEL UR8, UR26, UR32, !UP6 ;  /* 0x000000201a087287 */ /* 0x000fe4000f000000 */
[----:B--2---:R-:W-:Y:S02]  /*43d0*/  UIMAD.WIDE.U32 UR20, UR4, UR14, URZ ;  /* 0x0000000e041472a5 */ /* 0x004fe4000f8e00ff */
[----:B------:R-:W-:Y:S01]  /*43e0*/  UIMAD.WIDE.U32 UR22, UR8, UR14, URZ ;  /* 0x0000000e081672a5 */ /* 0x000fe2000f8e00ff */
[----:B------:R-:W-:Y:S02]  /*43f0*/  UMOV UR5, UR11 ;  /* 0x0000000b00057c82 */ /* 0x000fe40008000000 */
[----:B------:R-:W-:Y:S03]  /*4400*/  USHF.R.U32.HI UR6, URZ, UR35, UR5 ;  /* 0x00000023ff067299 */ /* 0x000fe60008011605 */
[----:B------:R-:W-:Y:S01]  /*4410*/  UMOV UR5, UR19 ;  /* 0x0000001300057c82 */ /* 0x000fe20008000000 */
[----:B------:R-:W-:Y:S02]  /*4420*/  USEL UR6, UR7, UR6, !UP5 ;  /* 0x0000000607067287 */ /* 0x000fe4000e800000 */
[----:B------:R-:W-:Y:S02]  /*4430*/  USHF.R.U32.HI UR9, URZ, UR29, UR5 ;  /* 0x0000001dff097299 */ /* 0x000fe40008011605 */
[----:B------:R-:W-:Y:S01]  /*4440*/  UIMAD.WIDE.U32 UR10, UR6, UR14, URZ ;  /* 0x0000000e060a72a5 */ /* 0x000fe2000f8e00ff */
[----:B------:R-:W-:Y:S02]  /*4450*/  UMOV UR5, UR21 ;  /* 0x0000001500057c82 */ /* 0x000fe40008000000 */
[----:B------:R-:W-:Y:S03]  /*4460*/  @UP4 USHF.R.U32.HI UR4, URZ, UR15, UR5 ;  /* 0x0000000fff044299 */ /* 0x000fe60008011605 */
[----:B------:R-:W-:Y:S01]  /*4470*/  UMOV UR5, UR23 ;  /* 0x0000001700057c82 */ /* 0x000fe20008000000 */
[----:B------:R-:W-:Y:S02]  /*4480*/  UIMAD UR4, UR40, UR4, URZ ;  /* 0x00000004280472a4 */ /* 0x000fe4000f8e02ff */
[----:B------:R-:W-:Y:S02]  /*4490*/  @UP4 USHF.R.U32.HI UR8, URZ, UR15, UR5 ;  /* 0x0000000fff084299 */ /* 0x000fe40008011605 */
[----:B------:R-:W-:Y:S02]  /*44a0*/  USEL UR5, UR13, UR9, !UP6 ;  /* 0x000000090d057287 */ /* 0x000fe4000f000000 */
[----:B------:R-:W-:Y:S02]  /*44b0*/  UIMAD UR9, UR40, UR8, URZ ;  /* 0x00000008280972a4 */ /* 0x000fe4000f8e02ff */
[----:B------:R-:W-:Y:S03]  /*44c0*/  UISETP.GE.AND UP0, UPT, UR6, UR4, UPT ;  /* 0x000000040600728c */ /* 0x000fe6000bf06270 */
[----:B------:R-:W-:Y:S01]  /*44d0*/  UMOV UR4, UR11 ;  /* 0x0000000b00047c82 */ /* 0x000fe20008000000 */
[----:B------:R-:W-:Y:S02]  /*44e0*/  UISETP.GE.OR UP0, UPT, UR5, UR9, UP0 ;  /* 0x000000090500728c */ /* 0x000fe40008706670 */
[----:B------:R-:W-:Y:S02]  /*44f0*/  USHF.R.U32.HI UR4, URZ, UR15, UR4 ;  /* 0x0000000fff047299 */ /* 0x000fe40008011604 */
[----:B------:R-:W-:Y:S02]  /*4500*/  UIMAD.WIDE.U32 UR10, UR5, UR14, URZ ;  /* 0x0000000e050a72a5 */ /* 0x000fe4000f8e00ff */
[----:B------:R-:W-:Y:S04]  /*4510*/  USEL UR12, UR6, UR4, !UP4 ;  /* 0x00000004060c7287 */ /* 0x000fe8000e000000 */
[----:B------:R-:W-:Y:S01]  /*4520*/  UIADD3 UR9, UPT, UPT, -UR12, URZ, URZ ;  /* 0x000000ff0c097290 */ /* 0x000fe2000fffe1ff */
[----:B------:R-:W-:Y:S02]  /*4530*/  @!UP0 UMOV UR4, UR11 ;  /* 0x0000000b00048c82 */ /* 0x000fe40008000000 */
[----:B------:R-:W-:Y:S02]  /*4540*/  @!UP0 USHF.R.U32.HI UR4, URZ, UR15, UR4 ;  /* 0x0000000fff048299 */ /* 0x000fe40008011604 */
[----:B------:R-:W-:Y:S02]  /*4550*/  UIMAD UR9, UR40, UR9, UR6 ;  /* 0x00000009280972a4 */ /* 0x000fe4000f8e0206 */
[----:B------:R-:W-:Y:S04]  /*4560*/  @!UP0 USEL UR4, UR5, UR4, !UP4 ;  /* 0x0000000405048287 */ /* 0x000fe8000e000000 */
[----:B------:R-:W-:Y:S02]  /*4570*/  @!UP0 UIMAD UR9, UR8, UR9, UR4 ;  /* 0x00000009080982a4 */ /* 0x000fe4000f8e0204 */
[----:B------:R-:W-:Y:S02]  /*4580*/  @!UP0 UIADD3 UR10, UPT, UPT, UR12, -UR4, URZ ;  /* 0x800000040c0a8290 */ /* 0x000fe4000fffe0ff */
[----:B------:R-:W-:Y:S02]  /*4590*/  UIADD3 UR4, UPT, UPT, -UR5, URZ, URZ ;  /* 0x000000ff05047290 */ /* 0x000fe4000fffe1ff */
[----:B------:R-:W-:Y:S02]  /*45a0*/  UIADD3 UR8, UPT, UPT, -UR6, URZ, URZ ;  /* 0x000000ff06087290 */ /* 0x000fe4000fffe1ff */
[----:B------:R-:W-:Y:S02]  /*45b0*/  @!UP0 UIMAD UR6, UR10, UR40, UR5 ;  /* 0x000000280a0682a4 */ /* 0x000fe4000f8e0205 */
[----:B------:R-:W-:Y:S02]  /*45c0*/  UIMAD UR13, UR16, UR4, UR13 ;  /* 0x00000004100d72a4 */ /* 0x000fe4000f8e020d */
[----:B------:R-:W-:Y:S01]  /*45d0*/  UIMAD UR7, UR30, UR8, UR7 ;  /* 0x000000081e0772a4 */ /* 0x000fe2000f8e0207 */
[----:B------:R-:W-:Y:S02]  /*45e0*/  @!UP0 UMOV UR5, UR9 ;  /* 0x0000000900058c82 */ /* 0x000fe40008000000 */
[----:B------:R-:W-:Y:S02]  /*45f0*/  UIMAD UR13, UR5, UR16, UR13 ;  /* 0x00000010050d72a4 */ /* 0x000fe4000f8e020d */
[----:B------:R-:W-:Y:S11]  /*4600*/  UIMAD UR7, UR6, UR30, UR7 ;  /* 0x0000001e060772a4 */ /* 0x000ff6000f8e0207 */
[----:B------:R-:W-:Y:S01]  /*4610*/  @!UPT UIADD3 URZ, UPT, UPT, URZ, URZ, URZ ;  /* 0x000000fffffff290 */ /* 0x000fe2000fffe0ff */
.L_x_77:
[----:B------:R-:W3:Y:S01]  /*4620*/  @!UP2 LDCU.128 UR20, c[0x0][0xb10] ;  /* 0x00016200ff14a7ac */ /* 0x000ee20008000c00 */
[C---:B------:R-:W-:Y:S02]  /*4630*/  ISETP.NE.U32.AND P1, PT, R4.reuse, RZ, PT ;  /* 0x000000ff0400720c */ /* 0x040fe40003f25070 */
[----:B------:R-:W-:Y:S02]  /*4640*/  ISETP.NE.U32.AND P0, PT, R4, RZ, PT ;  /* 0x000000ff0400720c */ /* 0x000fe40003f05070 */
[C---:B------:R-:W-:Y:S02]  /*4650*/  ISETP.NE.AND.EX P1, PT, R5.reuse, RZ, PT, P1 ;  /* 0x000000ff0500720c */ /* 0x040fe40003f25310 */
[----:B------:R-:W-:Y:S01]  /*4660*/  ISETP.NE.AND.EX P0, PT, R5, RZ, PT, P0 ;  /* 0x000000ff0500720c */ /* 0x000fe20003f05300 */
[----:B------:R-:W4:Y:S01]  /*4670*/  @!UP2 LDCU UR5, c[0x0][0xb0c] ;  /* 0x00016180ff05a7ac */ /* 0x000f220008000800 */
[----:B------:R-:W-:Y:S01]  /*4680*/  SHF.L.U32 R6, R15, 0x1f, RZ ;  /* 0x0000001f0f067819 */ /* 0x000fe200000006ff */
[----:B---3--:R-:W-:Y:S07]  /*4690*/  UIMAD.WIDE.U32 UR8, UR13, UR20, URZ ;  /* 0x000000140d0872a5 */ /* 0x008fee000f8e00ff */
[----:B------:R-:W-:Y:S01]  /*46a0*/  @!UP2 UMOV UR4, UR9 ;  /* 0x000000090004ac82 */ /* 0x000fe20008000000 */
[----:B----4-:R-:W-:Y:S02]  /*46b0*/  @!UP2 UISETP.NE.AND UP0, UPT, UR5, 0x1, UPT ;  /* 0x000000010500a88c */ /* 0x010fe4000bf05270 */
[----:B------:R-:W-:Y:S02]  /*46c0*/  @!UP2 USHF.R.U32.HI UR4, URZ, UR21, UR4 ;  /* 0x00000015ff04a299 */ /* 0x000fe40008011604 */
[----:B------:R-:W-:Y:S02]  /*46d0*/  UIMAD.WIDE.U32 UR8, UR7, UR23, URZ ;  /* 0x00000017070872a5 */ /* 0x000fe4000f8e00ff */
[----:B------:R-:W-:Y:S02]  /*46e0*/  @!UP2 USEL UR10, UR13, UR4, !UP0 ;  /* 0x000000040d0aa287 */ /* 0x000fe4000c000000 */
[----:B------:R-:W-:Y:S03]  /*46f0*/  @!UP2 UISETP.NE.AND UP0, UPT, UR22, 0x1, UPT ;  /* 0x000000011600a88c */ /* 0x000fe6000bf05270 */
[----:B------:R-:W-:Y:S02]  /*4700*/  @!UP2 UMOV UR6, UR9 ;  /* 0x000000090006ac82 */ /* 0x000fe40008000000 */
[----:B------:R-:W3:Y:S02]  /*4710*/  @!UP2 LDCU UR4, c[0x0][0xb20] ;  /* 0x00016400ff04a7ac */ /* 0x000ee40008000800 */
[----:B---3--:R-:W-:Y:S04]  /*4720*/  @!UP2 USHF.R.U32.HI UR6, URZ, UR4, UR6 ;  /* 0x00000004ff06a299 */ /* 0x008fe80008011606 */
[----:B------:R-:W-:Y:S04]  /*4730*/  @!UP2 USEL UR6, UR7, UR6, !UP0 ;  /* 0x000000060706a287 */ /* 0x000fe8000c000000 */
[----:B------:R-:W-:Y:S02]  /*4740*/  @!UP2 UIADD3 UR4, UPT, UPT, -UR10, UR6, URZ ;  /* 0x000000060a04a290 */ /* 0x000fe4000fffe1ff */
[----:B------:R-:W-:Y:S02]  /*4750*/  @!UP2 UIADD3 UR6, UPT, UPT, UR10, -UR6, URZ ;  /* 0x800000060a06a290 */ /* 0x000fe4000fffe0ff */
[----:B------:R-:W-:Y:S02]  /*4760*/  @!UP2 UIMAD UR13, UR4, UR5, UR13 ;  /* 0x00000005040da2a4 */ /* 0x000fe4000f8e020d */
[----:B------:R-:W-:Y:S01]  /*4770*/  @!UP2 UIMAD UR7, UR6, UR22, UR7 ;  /* 0x000000160607a2a4 */ /* 0x000fe2000f8e0207 */
[----:B------:R-:W-:Y:S11]  /*4780*/  BRA.U UP3, `(.L_x_78) ;  /* 0x0000000103107547 */ /* 0x000ff6000b800000 */
[----:B------:R-:W-:Y:S04]  /*4790*/  MOV R7, UR34 ;  /* 0x0000002200077c02 */ /* 0x000fe80008000f00 */
[----:B------:R-:W-:Y:S04]  /*47a0*/  SHF.L.U32 R7, R7, 0x1f, RZ ;  /* 0x0000001f07077819 */ /* 0x000fe800000006ff */
[----:B------:R-:W3:Y:S02]  /*47b0*/  SYNCS.PHASECHK.TRANS64.TRYWAIT P2, [UR17+0x68], R7 ;  /* 0x00006807ff0075a7 */ /* 0x000ee40008041111 */
[----:B---3--:R-:W-:Y:S05]  /*47c0*/  @!P2 BRA `(.L_x_79) ;  /* 0x00000028006ca947 */ /* 0x008fea0003800000 */
.L_x_78:
[----:B------:R-:W-:Y:S05]  /*47d0*/  @!P1 BRA `(.L_x_80) ;  /* 0x0000000000309947 */ /* 0x000fea0003800000 */
[----:B------:R-:W-:Y:S01]  /*47e0*/  ISETP.NE.U32.AND P1, PT, R2, RZ, PT ;  /* 0x000000ff0200720c */ /* 0x000fe20003f25070 */
[----:B------:R-:W3:Y:S01]  /*47f0*/  LDCU.64 UR4, c[0x0][0x358] ;  /* 0x00006b00ff0477ac */ /* 0x000ee20008000a00 */
[----:B------:R-:W-:Y:S02]  /*4800*/  IMAD.MOV.U32 R80, RZ, RZ, 0x1 ;  /* 0x00000001ff507424 */ /* 0x000fe400078e00ff */
[----:B------:R-:W-:Y:S11]  /*4810*/  ISETP.NE.AND.EX P1, PT, R3, RZ, PT, P1 ;  /* 0x000000ff0300720c */ /* 0x000ff60003f25310 */
[----:B------:R-:W-:Y:S02]  /*4820*/  @!UPT UIADD3 URZ, UPT, UPT, URZ, URZ, URZ ;  /* 0x000000fffffff290 */ /* 0x000fe4000fffe0ff */
[----:B------:R-:W4:Y:S01]  /*4830*/  @P1 LDC.64 R8, c[0x0][0x888] ;  /* 0x00022200ff081b82 */ /* 0x000f220000000a00 */
[----:B-1----:R-:W-:Y:S04]  /*4840*/  @P1 IMAD R0, R4, UR36, RZ ;  /* 0x0000002404001c24 */ /* 0x002fe8000f8e02ff */
[----:B----4-:R-:W-:Y:S04]  /*4850*/  @P1 IMAD.WIDE R8, R0, 0x4, R8 ;  /* 0x0000000400081825 */ /* 0x010fe800078e0208 */
[----:B------:R-:W-:Y:S01]  /*4860*/  HFMA2 R0, -RZ, RZ, 0, 5.9604644775390625e-08 ;  /* 0x00000001ff007431 */ /* 0x000fe200000001ff */
[----:B---3-5:R3:W5:Y:S04]  /*4870*/  @P1 LDG.E R39, desc[UR4][R8.64] ;  /* 0x0000000408271981 */ /* 0x028768000c1e1900 */
[----:B------:R-:W-:Y:S01]  /*4880*/  @!P1 PRMT R80, R0, 0x7610, R80 ;  /* 0x0000761000509816 */ /* 0x000fe20000000050 */
[----:B---3--:R-:W4:Y:S06]  /*4890*/  @!P1 LDC R39, c[0x0][0x880] ;  /* 0x00022000ff279b82 */ /* 0x008f2c0000000800 */
.L_x_80:
[----:B----45:R-:W-:Y:S01]  /*48a0*/  @!P0 ISETP.EQ.AND P1, PT, R39, RZ, PT ;  /* 0x000000ff2700820c */ /* 0x030fe20003f22270 */
[----:B------:R-:W-:Y:S01]  /*48b0*/  @!UPT UIADD3 URZ, UPT, UPT, URZ, URZ, URZ ;  /* 0x000000fffffff290 */ /* 0x000fe2000fffe0ff */
[----:B------:R-:W-:Y:S11]  /*48c0*/  @!P0 BRA `(.L_x_81) ;  /* 0x0000000000188947 */ /* 0x000ff60003800000 */
[----:B------:R-:W-:Y:S02]  /*48d0*/  LOP3.LUT P0, RZ, R80, 0xff, RZ, 0xc0, !PT ;  /* 0x000000ff50ff7812 */ /* 0x000fe4000780c0ff */
[----:B------:R-:W-:Y:S04]  /*48e0*/  ISETP.NE.U32.AND P1, PT, R2, RZ, PT ;  /* 0x000000ff0200720c */ /* 0x000fe80003f25070 */
[----:B------:R-:W-:Y:S04]  /*48f0*/  ISETP.NE.AND.EX P1, PT, R3, RZ, PT, P1 ;  /* 0x000000ff0300720c */ /* 0x000fe80003f25310 */
[----:B------:R-:W-:Y:S03]  /*4900*/  PLOP3.LUT P1, PT, P1, PT, PT, 0x8, 0x80 ;  /* 0x000000000080781c */ /* 0x000fe60000f2e170 */
[----:B------:R-:W-:Y:S11]  /*4910*/  @P0 ISETP.EQ.AND P1, PT, R39, RZ, PT ;  /* 0x000000ff2700020c */ /* 0x000ff60003f22270 */
[----:B------:R-:W-:Y:S02]  /*4920*/  @!UPT UIADD3 URZ, UPT, UPT, URZ, URZ, URZ ;  /* 0x000000fffffff290 */ /* 0x000fe4000fffe0ff */
.L_x_81:
[----:B------:R-:W3:Y:S01]  /*4930*/  SYNCS.PHASECHK.TRANS64.TRYWAIT P0, [UR17+0x58], R6 ;  /* 0x00005806ff0075a7 */ /* 0x000ee20008001111 */
[----:B------:R-:W-:Y:S02]  /*4940*/  ELECT P2, URZ, PT ;  /* 0x0000000000ff782f */ /* 0x000fe40003840000 */
[----:B------:R-:W-:Y:S01]  /*4950*/  IADD3 R14, PT, PT, R14, 0x1, RZ ;  /* 0x000000010e0e7810 */ /* 0x000fe20007ffe0ff */
[----:B---3--:R-:W-:Y:S10]  /*4960*/  @!P0 BRA `(.L_x_82) ;  /* 0x00000028001c8947 */ /* 0x008ff40003800000 */
.L_x_135:
[----:B------:R-:W-:Y:S01]  /*4970*/  PLOP3.LUT P1, PT, P1, P2, PT, 0xf2, 0x2f ;  /* 0x00000000002f781c */ /* 0x000fe20000f25e72 */
[----:B------:R-:W-:Y:S01]  /*4980*/  UMOV UR18, 0x0 ;  /* 0x0000000000127882 */ /* 0x000fe20000000000 */
[----:B------:R-:W-:Y:S01]  /*4990*/  UMOV UR19, 0x10000000 ;  /* 0x1000000000137882 */ /* 0x000fe20000000000 */
[----:B------:R-:W-:Y:S01]  /*49a0*/  UMOV UR12, UR36 ;  /* 0x00000024000c7c82 */ /* 0x000fe20008000000 */
[----:B------:R-:W-:Y:S01]  /*49b0*/  LOP3.LUT R15, R15, 0x1, RZ, 0x3c, !PT ;  /* 0x000000010f0f7812 */ /* 0x000fe200078e3cff */
[----:B------:R-:W-:Y:S01]  /*49c0*/  UPLOP3.LUT UP3, UPT, UPT, UPT, UPT, 0x80, 0x8 ;  /* 0x000000000008789c */ /* 0x000fe20003f6f070 */
[----:B------:R-:W-:Y:S07]  /*49d0*/  UMOV UR36, UR24 ;  /* 0x0000001800247c82 */ /* 0x000fee0008000000 */
[----:B-1----:R-:W-:Y:S01]  /*49e0*/  @!P1 IADD3 R6, P0, PT, R16, 0x580, RZ ;  /* 0x0000058010069810 */ /* 0x002fe20007f1e0ff */
[----:B------:R-:W-:Y:S03]  /*49f0*/  VOTEU.ALL UP0, P1 ;  /* 0x0000000000ff7886 */ /* 0x000fe60000800000 */
[----:B------:R-:W-:Y:S01]  /*4a00*/  @!P1 R2UR UR5, R6 ;  /* 0x00000000060592ca */ /* 0x000fe200000e0000 */
[----:B------:R-:W-:Y:S01]  /*4a10*/  @!P1 IMAD.X R0, RZ, RZ, R17, P0 ;  /* 0x000000ffff009224 */ /* 0x000fe200000e0611 */
[----:B------:R-:W-:Y:S01]  /*4a20*/  @!UP0 USHF.L.U32 UR10, UR45, 0x6, URZ ;  /* 0x000000062d0a8899 */ /* 0x000fe200080006ff */
[----:B------:R-:W-:Y:S01]  /*4a30*/  ISETP.NE.AND P0, PT, R14, 0x2, PT ;  /* 0x000000020e00780c */ /* 0x000fe20003f05270 */
[----:B------:R-:W-:Y:S02]  /*4a40*/  @!UP0 USHF.L.U32 UR11, UR46, 0x6, URZ ;  /* 0x000000062e0b8899 */ /* 0x000fe400080006ff */
[----:B------:R-:W-:Y:S01]  /*4a50*/  @!P1 R2UR UR4, R0 ;  /* 0x00000000000492ca */ /* 0x000fe200000e0000 */
[----:B------:R-:W-:Y:S01]  /*4a60*/  @!UP0 UIADD3 UR8, UPT, UPT, UR17, 0x200, URZ ;  /* 0x0000020011088890 */ /* 0x000fe2000fffe0ff */
[----:B------:R-:W-:Y:S01]  /*4a70*/  SEL R0, RZ, 0x1, P0 ;  /* 0x00000001ff007807 */ /* 0x000fe20000000000 */
[----:B------:R-:W-:Y:S01]  /*4a80*/  @!UP0 UIADD3 UR9, UPT, UPT, UR17, 0x50, URZ ;  /* 0x0000005011098890 */ /* 0x000fe2000fffe0ff */
[----:B------:R-:W-:Y:S01]  /*4a90*/  SEL R14, R14, RZ, P0 ;  /* 0x000000ff0e0e7207 */ /* 0x000fe20000000000 */
[----:B------:R-:W-:Y:S01]  /*4aa0*/  VOTEU.ALL UP0, P1 ;  /* 0x0000000000ff7886 */ /* 0x000fe20000800000 */
[----:B------:R-:W-:Y:S01]  /*4ab0*/  LOP3.LUT R13, R13, R0, RZ, 0x3c, !PT ;  /* 0x000000000d0d7212 */ /* 0x000fe200078e3cff */
[----:B------:R-:W-:Y:S01]  /*4ac0*/  IMAD.U32 R6, RZ, RZ, UR5 ;  /* 0x00000005ff067e24 */ /* 0x000fe2000f8e00ff */
[----:B------:R-:W-:Y:S02]  /*4ad0*/  UIADD3 UR45, UPT, UPT, UR7, UR60, URZ ;  /* 0x0000003c072d7290 */ /* 0x000fe4000fffe0ff */
[----:B------:R-:W-:Y:S03]  /*4ae0*/  UIADD3 UR46, UPT, UPT, UR13, UR57, URZ ;  /* 0x000000390d2e7290 */ /* 0x000fe6000fffe0ff */
[----:B------:R-:W-:Y:S01]  /*4af0*/  IMAD.U32 R7, RZ, RZ, UR4 ;  /* 0x00000004ff077e24 */ /* 0x000fe2000f8e00ff */
[----:B------:R-:W-:Y:S04]  /*4b00*/  @!P1 R2UR UR4, R6 ;  /* 0x00000000060492ca */ /* 0x000fe800000e0000 */
[----:B------:R-:W-:Y:S11]  /*4b10*/  @!P1 R2UR UR5, R7 ;  /* 0x00000000070592ca */ /* 0x000ff600000e0000 */
[----:B------:R-:W-:Y:S02]  /*4b20*/  @!UPT UIADD3 URZ, UPT, UPT, URZ, URZ, URZ ;  /* 0x000000fffffff290 */ /* 0x000fe4000fffe0ff */
[----:B------:R3:W-:Y:S01]  /*4b30*/  @!UP0 UTMALDG.3D [UR8], [UR4], desc[UR18] ;  /* 0x00001208040085b4 */ /* 0x0007e20008011000 */
[----:B------:R3:W-:Y:S01]  /*4b40*/  @!P1 SYNCS.ARRIVE.TRANS64.RED.A0TR RZ, [UR17+0x50], R12 ;  /* 0x0000500cffff99a7 */ /* 0x0007e20008300411 */
[----:B------:R-:W-:Y:S01]  /*4b50*/  SYNCS.ARRIVE.TRANS64.RED.A1T0 RZ, [UR48], RZ ;  /* 0x000000ffffff79a7 */ /* 0x000fe20008100430 */
[----:B------:R-:W-:Y:S05]  /*4b60*/  BRA.U UP1, `(.L_x_83) ;  /* 0xfffffff5018c7547 */ /* 0x000fea000b83ffff */
[----:B------:R-:W-:Y:S07]  /*4b70*/  MOV R0, UR17 ;  /* 0x0000001100007c02 */ /* 0x000fee0008000f00 */
.L_x_84:
[----:B-1----:R-:W-:-:S04]  /*4b80*/  SHF.L.U32 R2, R15, 0x1f, RZ ;  /* 0x0000001f0f027819 */ /* 0x002fc800000006ff */
[----:B------:R1:W4:Y:S03]  /*4b90*/  SYNCS.PHASECHK.TRANS64.TRYWAIT P0, [R0+URZ+0x58], R2 ;  /* 0x00005802000075a7 */ /* 0x00032600080011ff */
[----:B----4-:R-:W-:Y:S05]  /*4ba0*/  @!P0 NANOSLEEP.SYNCS 0x989680 ;  /* 0x009896800000895d */ /* 0x010fea0003900000 */
[----:B------:R-:W4:Y:S02]  /*4bb0*/  @!P0 SYNCS.PHASECHK.TRANS64 P0, [R0+URZ+0x58], R2 ;  /* 0x00005802000085a7 */ /* 0x000f2400080010ff */
[----:B--234-:R-:W-:Y:S05]  /*4bc0*/  @P0 EXIT ;  /* 0x000000000000094d */ /* 0x01cfea0003800000 */
[----:B------:R-:W-:Y:S05]  /*4bd0*/  BRA `(.L_x_84) ;  /* 0xfffffffc00e87947 */ /* 0x000fea000383ffff */
.L_x_75:
[----:B------:R-:W-:-:S06]  /*4be0*/  UISETP.GE.AND UP0, UPT, UR22, 0x4, UPT ;  /* 0x000000041600788c */ /* 0x000fcc000bf06270 */
[----:B------:R-:W-:-:S13]  /*4bf0*/  PLOP3.LUT P0, PT, PT, PT, UP0, 0x80, 0x8 ;  /* 0x000000000008781c */ /* 0x000fda0003f0f008 */
[----:B-1----:R-:W-:Y:S05]  /*4c00*/  @!P0 EXIT ;  /* 0x000000000000894d */ /* 0x002fea0003800000 */
[----:B------:R-:W-:Y:S01]  /*4c10*/  BAR.SYNC.DEFER_BLOCKING 0x6, 0xa0 ;  /* 0x0182800000007b1d */ /* 0x000fe20000010000 */
[C---:B------:R-:W-:Y:S01]  /*4c20*/  IMAD.SHL.U32 R7, R69.reuse, 0x40, RZ ;  /* 0x0000004045077824 */ /* 0x040fe200078e00ff */
[----:B------:R-:W-:Y:S01]  /*4c30*/  CS2R R84, SRZ ;  /* 0x0000000000547805 */ /* 0x000fe2000001ff00 */
[C---:B------:R-:W-:Y:S01]  /*4c40*/  IMAD.SHL.U32 R4, R69.reuse, 0x20, RZ ;  /* 0x0000002045047824 */ /* 0x040fe200078e00ff */
[----:B------:R-:W-:Y:S01]  /*4c50*/  CS2R R82, SRZ ;  /* 0x0000000000527805 */ /* 0x000fe2000001ff00 */
[----:B------:R-:W-:Y:S01]  /*4c60*/  IMAD.SHL.U32 R5, R69, 0x8, RZ ;  /* 0x0000000845057824 */ /* 0x000fe200078e00ff */
[----:B------:R-:W-:Y:S01]  /*4c70*/  UMOV UR44, 0x400 ;  /* 0x00000400002c7882 */ /* 0x000fe20000000000 */
[----:B------:R-:W-:Y:S01]  /*4c80*/  LOP3.LUT R6, R7, 0x180, RZ, 0xc0, !PT ;  /* 0x0000018007067812 */ /* 0x000fe200078ec0ff */
[----:B------:R-:W-:Y:S01]  /*4c90*/  ULEA UR44, UR48, UR44, 0x18 ;  /* 0x0000002c302c7291 */ /* 0x000fe2000f8ec0ff */
[----:B------:R-:W-:Y:S01]  /*4ca0*/  LOP3.LUT R4, R4, 0xc00, RZ, 0xc0, !PT ;  /* 0x00000c0004047812 */ /* 0x000fe200078ec0ff */
[----:B------:R-:W1:Y:S01]  /*4cb0*/  LDC.64 R74, c[0x0][0x888] ;  /* 0x00022200ff4a7b82 */ /* 0x000e620000000a00 */
[----:B------:R-:W-:Y:S01]  /*4cc0*/  LOP3.LUT R5, R6, 0x30, R5, 0xf8, !PT ;  /* 0x0000003006057812 */ /* 0x000fe200078ef805 */
[C---:B------:R-:W-:Y:S01]  /*4cd0*/  IMAD.SHL.U32 R6, R69.reuse, 0x2, RZ ;  /* 0x0000000245067824 */ /* 0x040fe200078e00ff */
[--C-:B------:R-:W-:Y:S01]  /*4ce0*/  LOP3.LUT R4, R4, 0x40, R7.reuse, 0xf8, !PT ;  /* 0x0000004004047812 */ /* 0x100fe200078ef807 */
[C---:B------:R-:W-:Y:S01]  /*4cf0*/  IMAD.U32 R37, R69.reuse, 0x10000, RZ ;  /* 0x0001000045257824 */ /* 0x040fe200078e00ff */
[----:B------:R-:W-:Y:S01]  /*4d00*/  UIADD3 UR4, UPT, UPT, UR44, 0x1200, URZ ;  /* 0x000012002c047890 */ /* 0x000fe2000fffe0ff */
[----:B------:R-:W-:Y:S01]  /*4d10*/  IMAD.SHL.U32 R78, R69, 0x10, RZ ;  /* 0x00000010454e7824 */ /* 0x000fe200078e00ff */
[----:B------:R-:W-:Y:S01]  /*4d20*/  LOP3.LUT R5, R5, 0x20, R6, 0x78, !PT ;  /* 0x0000002005057812 */ /* 0x000fe200078e7806 */
[----:B------:R-:W2:Y:S01]  /*4d30*/  LDC.64 R76, c[0x0][0x890] ;  /* 0x00022400ff4c7b82 */ /* 0x000ea20000000a00 */
[----:B------:R-:W-:Y:S01]  /*4d40*/  LOP3.LUT R4, R4, 0x200, R7, 0xf8, !PT ;  /* 0x0000020004047812 */ /* 0x000fe200078ef807 */
[----:B------:R-:W-:Y:S01]  /*4d50*/  IMAD.MOV.U32 R36, RZ, RZ, RZ ;  /* 0x000000ffff247224 */ /* 0x000fe200078e00ff */
[----:B------:R-:W-:Y:S01]  /*4d60*/  LOP3.LUT R37, R37, 0x600000, RZ, 0xc0, !PT ;  /* 0x0060000025257812 */ /* 0x000fe200078ec0ff */
[----:B------:R-:W-:Y:S01]  /*4d70*/  IMAD.U32 R86, RZ, RZ, UR4 ;  /* 0x00000004ff567e24 */ /* 0x000fe2000f8e00ff */
[----:B------:R-:W-:Y:S01]  /*4d80*/  LOP3.LUT R79, R4, R5, RZ, 0xfc, !PT ;  /* 0x00000005044f7212 */ /* 0x000fe200078efcff */
[----:B------:R-:W3:Y:S01]  /*4d90*/  LDS R0, [UR44+0x120] ;  /* 0x0001202cff007984 */ /* 0x000ee20008000800 */
[----:B------:R-:W-:Y:S01]  /*4da0*/  LOP3.LUT R78, R78, 0x20, RZ, 0xc0, !PT ;  /* 0x000000204e4e7812 */ /* 0x000fe200078ec0ff */
[----:B------:R-:W4:Y:S01]  /*4db0*/  LDC.64 R72, c[0x0][0x8b0] ;  /* 0x00022c00ff487b82 */ /* 0x000f220000000a00 */
[----:B------:R-:W1:Y:S01]  /*4dc0*/  LDCU UR50, c[0x0][0x370] ;  /* 0x00006e00ff3277ac */ /* 0x000e620008000800 */
[----:B------:R-:W-:Y:S01]  /*4dd0*/  VIADD R4, R79, UR44 ;  /* 0x0000002c4f047c36 */ /* 0x000fe20008000000 */
[----:B------:R-:W1:Y:S04]  /*4de0*/  LDCU.64 UR62, c[0x0][0x348] ;  /* 0x00006900ff3e77ac */ /* 0x000e680008000a00 */
[----:B------:R-:W-:Y:S01]  /*4df0*/  IADD3 R78, PT, PT, -R78, 0x200, R4 ;  /* 0x000002004e4e7810 */ /* 0x000fe20007ffe104 */
[----:B------:R-:W1:Y:S01]  /*4e00*/  LDC.64 R70, c[0x0][0x8a8] ;  /* 0x00022a00ff467b82 */ /* 0x000e620000000a00 */
[----:B------:R-:W1:Y:S01]  /*4e10*/  LDCU UR41, c[0x0][0xb0c] ;  /* 0x00016180ff2977ac */ /* 0x000e620008000800 */
[----:B------:R-:W1:Y:S01]  /*4e20*/  LDCU UR39, c[0x0][0xb30] ;  /* 0x00016600ff2777ac */ /* 0x000e620008000800 */
[----:B------:R-:W1:Y:S01]  /*4e30*/  LDCU.64 UR58, c[0x0][0x888] ;  /* 0x00011100ff3a77ac */ /* 0x000e620008000a00 */
[----:B------:R-:W1:Y:S01]  /*4e40*/  LDCU.64 UR42, c[0x0][0xb28] ;  /* 0x00016500ff2a77ac */ /* 0x000e620008000a00 */
[----:B------:R-:W1:Y:S01]  /*4e50*/  LDCU.128 UR52, c[0x0][0xb10] ;  /* 0x00016200ff3477ac */ /* 0x000e620008000c00 */
[----:B------:R-:W1:Y:S01]  /*4e60*/  LDCU UR49, c[0x0][0x374] ;  /* 0x00006e80ff3177ac */ /* 0x000e620008000800 */
[----:B------:R-:W-:Y:S01]  /*4e70*/  UIADD3 UR56, UPT, UPT, UR44, 0x200, URZ ;  /* 0x000002002c387890 */ /* 0x000fe2000fffe0ff */
[----:B---3--:R-:W-:-:S11]  /*4e80*/  IMAD.IADD R37, R0, 0x1, R37 ;  /* 0x0000000100257824 */ /* 0x008fd600078e0225 */
.L_x_102:
[----:B------:R-:W-:Y:S02]  /*4e90*/  LEA R3, R82, UR44, 0x3 ;  /* 0x0000002c52037c11 */ /* 0x000fe4000f8e18ff */
[----:B------:R-:W-:Y:S02]  /*4ea0*/  SHF.L.U32 R0, R84, 0x1f, RZ ;  /* 0x0000001f54007819 */ /* 0x000fe400000006ff */
[----:B-1----:R-:W-:Y:S02]  /*4eb0*/  LEA R4, R82, UR44, 0x4 ;  /* 0x0000002c52047c11 */ /* 0x002fe4000f8e20ff */
[----:B------:R-:W3:Y:S02]  /*4ec0*/  SYNCS.PHASECHK.TRANS64.TRYWAIT P0, [R3+URZ+0x70], R0 ;  /* 0x00007000030075a7 */ /* 0x000ee400080011ff */
[----:B--23--:R-:W-:Y:S05]  /*4ed0*/  @!P0 BRA `(.L_x_85) ;  /* 0x0000002000d88947 */ /* 0x00cfea0003800000 */
.L_x_136:
[----:B------:R-:W1:Y:S01]  /*4ee0*/  LDS.128 R4, [R4+0x100] ;  /* 0x0001000004047984 */ /* 0x000e620000000c00 */
[----:B------:R-:W-:Y:S01]  /*4ef0*/  UISETP.GE.AND UP0, UPT, UR40, 0x1, UPT ;  /* 0x000000012800788c */ /* 0x000fe2000bf06270 */
[----:B------:R-:W-:Y:S01]  /*4f00*/  @!PT LDS RZ, [RZ] ;  /* 0x00000000fffff984 */ /* 0x000fe20000000800 */
[----:B------:R-:W-:Y:S01]  /*4f10*/  @!PT LDS RZ, [RZ] ;  /* 0x00000000fffff984 */ /* 0x000fe20000000800 */
[----:B------:R-:W-:Y:S01]  /*4f20*/  @!PT LDS RZ, [RZ] ;  /* 0x00000000fffff984 */ /* 0x000fe20000000800 */
[----:B------:R-:W-:Y:S01]  /*4f30*/  @!PT LDS RZ, [RZ] ;  /* 0x00000000fffff984 */ /* 0x000fe20000000800 */
[----:B------:R2:W-:Y:S06]  /*4f40*/  MEMBAR.ALL.CTA ;  /* 0x0000000000007992 */ /* 0x0005ec0000008000 */
[----:B--2---:R-:W2:Y:S01]  /*4f50*/  FENCE.VIEW.ASYNC.S ;  /* 0x00000000000073c6 */ /* 0x004ea20000000000 */
[----:B-1----:R-:W-:Y:S11]  /*4f60*/  LOP3.LUT P0, RZ, R6, 0x1, RZ, 0xc0, !PT ;  /* 0x0000000106ff7812 */ /* 0x002ff6000780c0ff */
[----:B------:R-:W-:Y:S02]  /*4f70*/  @!UPT UIADD3 URZ, UPT, UPT, URZ, URZ, URZ ;  /* 0x000000fffffff290 */ /* 0x000fe4000fffe0ff */
[----:B--2---:R-:W-:Y:S01]  /*4f80*/  VOTEU.ANY UP1, P0 ;  /* 0x0000000000ff7886 */ /* 0x004fe20000020100 */
[----:B------:R-:W-:Y:S01]  /*4f90*/  PLOP3.LUT P0, PT, PT, PT, UP1, 0x80, 0x8 ;  /* 0x000000000008781c */ /* 0x000fe20003f0f018 */
[----:B------:R-:W-:Y:S11]  /*4fa0*/  UP2UR UR47, UPR, URZ, 0x2 ;  /* 0x00000002ff2f7883 */ /* 0x000ff60008000000 */
[----:B------:R-:W-:Y:S01]  /*4fb0*/  @!UPT UIADD3 URZ, UPT, UPT, URZ, URZ, URZ ;  /* 0x000000fffffff290 */ /* 0x000fe2000fffe0ff */
        /* <DEDUP_REMOVED lines=13> */
[----:B------:R-:W2:Y:S01]  /*5090*/  LDCU UR12, c[0x0][0xb20] ;  /* 0x00016400ff0c77ac */ /* 0x000ea20008000800 */
[----:B------:R-:W-:Y:S02]  /*50a0*/  UIMAD.WIDE.U32 UR4, UR49, UR55, URZ ;  /* 0x00000037310472a5 */ /* 0x000fe4000f8e00ff */
[----:B------:R-:W-:Y:S02]  /*50b0*/  UIMAD.WIDE.U32 UR6, UR50, UR52, URZ ;  /* 0x00000034320672a5 */ /* 0x000fe4000f8e00ff */
[----:B------:R-:W-:Y:S02]  /*50c0*/  UISETP.NE.AND UP0, UPT, UR54, 0x1, UPT ;  /* 0x000000013600788c */ /* 0x000fe4000bf05270 */
[----:B------:R-:W-:Y:S02]  /*50d0*/  UIMAD.WIDE.U32 UR8, UR37, UR55, URZ ;  /* 0x00000037250872a5 */ /* 0x000fe4000f8e00ff */
[----:B------:R-:W-:Y:S02]  /*50e0*/  UIMAD.WIDE.U32 UR10, UR38, UR52, URZ ;  /* 0x00000034260a72a5 */ /* 0x000fe4000f8e00ff */
[----:B------:R-:W-:Y:S02]  /*50f0*/  UISETP.NE.AND UP1, UPT, UR41, 0x1, UPT ;  /* 0x000000012900788c */ /* 0x000fe4000bf25270 */
[----:B------:R-:W-:Y:S01]  /*5100*/  UISETP.NE.AND UP2, UPT, UR40, 0x1, UPT ;  /* 0x000000012800788c */ /* 0x000fe2000bf45270 */
[----:B------:R-:W-:Y:S02]  /*5110*/  UMOV UR4, UR5 ;  /* 0x0000000500047c82 */ /* 0x000fe40008000000 */
[----:B--2---:R-:W-:Y:S03]  /*5120*/  USHF.R.U32.HI UR5, URZ, UR12, UR4 ;  /* 0x0000000cff057299 */ /* 0x004fe60008011604 */
[----:B------:R-:W-:Y:S02]  /*5130*/  UMOV UR4, UR7 ;  /* 0x0000000700047c82 */ /* 0x000fe40008000000 */
[----:B------:R-:W-:Y:S02]  /*5140*/  USHF.R.U32.HI UR7, URZ, UR53, UR4 ;  /* 0x00000035ff077299 */ /* 0x000fe40008011604 */
[----:B------:R-:W-:Y:S02]  /*5150*/  USEL UR4, UR49, UR5, !UP0 ;  /* 0x0000000531047287 */ /* 0x000fe4000c000000 */
[----:B------:R-:W-:Y:S01]  /*5160*/  USEL UR7, UR50, UR7, !UP1 ;  /* 0x0000000732077287 */ /* 0x000fe2000c800000 */
[----:B------:R-:W-:Y:S01]  /*5170*/  UMOV UR5, UR9 ;  /* 0x0000000900057c82 */ /* 0x000fe20008000000 */
[----:B------:R-:W-:Y:S02]  /*5180*/  UIMAD.WIDE.U32 UR8, UR4, UR42, URZ ;  /* 0x0000002a040872a5 */ /* 0x000fe4000f8e00ff */
[----:B------:R-:W-:Y:S03]  /*5190*/  USHF.R.U32.HI UR6, URZ, UR12, UR5 ;  /* 0x0000000cff067299 */ /* 0x000fe60008011605 */
[----:B------:R-:W-:Y:S01]  /*51a0*/  UMOV UR5, UR11 ;  /* 0x0000000b00057c82 */ /* 0x000fe20008000000 */
[----:B------:R-:W-:Y:S02]  /*51b0*/  UIMAD.WIDE.U32 UR10, UR7, UR42, URZ ;  /* 0x0000002a070a72a5 */ /* 0x000fe4000f8e00ff */
[----:B------:R-:W-:Y:S02]  /*51c0*/  USHF.R.U32.HI UR12, URZ, UR53, UR5 ;  /* 0x00000035ff0c7299 */ /* 0x000fe40008011605 */
[----:B------:R-:W-:Y:S01]  /*51d0*/  USEL UR6, UR37, UR6, !UP0 ;  /* 0x0000000625067287 */ /* 0x000fe2000c000000 */
[----:B------:R-:W-:Y:S02]  /*51e0*/  UMOV UR5, UR9 ;  /* 0x0000000900057c82 */ /* 0x000fe40008000000 */
[----:B------:R-:W-:Y:S01]  /*51f0*/  UMOV UR10, UR11 ;  /* 0x0000000b000a7c82 */ /* 0x000fe20008000000 */
[----:B------:R-:W-:Y:S02]  /*5200*/  @UP2 USHF.R.U32.HI UR4, URZ, UR43, UR5 ;  /* 0x0000002bff042299 */ /* 0x000fe40008011605 */
[----:B------:R-:W-:Y:S02]  /*5210*/  @UP2 USHF.R.U32.HI UR7, URZ, UR43, UR10 ;  /* 0x0000002bff072299 */ /* 0x000fe4000801160a */
[----:B------:R-:W-:Y:S02]  /*5220*/  UIMAD UR4, UR40, UR4, URZ ;  /* 0x00000004280472a4 */ /* 0x000fe4000f8e02ff */
[----:B------:R-:W-:Y:S02]  /*5230*/  UIMAD.WIDE.U32 UR10, UR6, UR42, URZ ;  /* 0x0000002a060a72a5 */ /* 0x000fe4000f8e00ff */
[----:B------:R-:W-:Y:S02]  /*5240*/  USEL UR5, UR38, UR12, !UP1 ;  /* 0x0000000c26057287 */ /* 0x000fe4000c800000 */
[----:B------:R-:W-:Y:S02]  /*5250*/  UIMAD UR8, UR40, UR7, URZ ;  /* 0x00000007280872a4 */ /* 0x000fe4000f8e02ff */
[----:B------:R-:W-:Y:S03]  /*5260*/  UISETP.GE.AND UP0, UPT, UR6, UR4, UPT ;  /* 0x000000040600728c */ /* 0x000fe6000bf06270 */
[----:B------:R-:W-:Y:S01]  /*5270*/  UMOV UR4, UR11 ;  /* 0x0000000b00047c82 */ /* 0x000fe20008000000 */
[----:B------:R-:W-:Y:S02]  /*5280*/  UISETP.GE.OR UP0, UPT, UR5, UR8, UP0 ;  /* 0x000000080500728c */ /* 0x000fe40008706670 */
[----:B------:R-:W-:Y:S02]  /*5290*/  USHF.R.U32.HI UR4, URZ, UR43, UR4 ;  /* 0x0000002bff047299 */ /* 0x000fe40008011604 */
[----:B------:R-:W-:Y:S02]  /*52a0*/  UIMAD.WIDE.U32 UR8, UR5, UR42, URZ ;  /* 0x0000002a050872a5 */ /* 0x000fe4000f8e00ff */
[----:B------:R-:W-:Y:S02]  /*52b0*/  USEL UR11, UR6, UR4, !UP2 ;  /* 0x00000004060b7287 */ /* 0x000fe4000d000000 */
[----:B------:R-:W-:Y:S02]  /*52c0*/  UIADD3 UR8, UPT, UPT, -UR5, URZ, URZ ;  /* 0x000000ff05087290 */ /* 0x000fe4000fffe1ff */
[----:B------:R-:W-:Y:S01]  /*52d0*/  UIADD3 UR10, UPT, UPT, -UR11, URZ, URZ ;  /* 0x000000ff0b0a7290 */ /* 0x000fe2000fffe1ff */
[----:B------:R-:W-:Y:S01]  /*52e0*/  @!UP0 UMOV UR4, UR9 ;  /* 0x0000000900048c82 */ /* 0x000fe20008000000 */
[----:B------:R-:W-:Y:S02]  /*52f0*/  UIADD3 UR9, UPT, UPT, -UR6, URZ, URZ ;  /* 0x000000ff06097290 */ /* 0x000fe4000fffe1ff */
[----:B------:R-:W-:Y:S02]  /*5300*/  @!UP0 USHF.R.U32.HI UR4, URZ, UR43, UR4 ;  /* 0x0000002bff048299 */ /* 0x000fe40008011604 */
[----:B------:R-:W-:Y:S02]  /*5310*/  UIMAD UR10, UR40, UR10, UR6 ;  /* 0x0000000a280a72a4 */ /* 0x000fe4000f8e0206 */
[----:B------:R-:W-:Y:S04]  /*5320*/  @!UP0 USEL UR4, UR5, UR4, !UP2 ;  /* 0x0000000405048287 */ /* 0x000fe8000d000000 */
[----:B------:R-:W-:Y:S02]  /*5330*/  @!UP0 UIMAD UR10, UR7, UR10, UR4 ;  /* 0x0000000a070a82a4 */ /* 0x000fe4000f8e0204 */
[----:B------:R-:W-:Y:S02]  /*5340*/  @!UP0 UIADD3 UR11, UPT, UPT, UR11, -UR4, URZ ;  /* 0x800000040b0b8290 */ /* 0x000fe4000fffe0ff */
[----:B------:R-:W-:Y:S02]  /*5350*/  UIMAD UR7, UR41, UR8, UR38 ;  /* 0x00000008290772a4 */ /* 0x000fe4000f8e0226 */
[----:B------:R-:W-:Y:S02]  /*5360*/  @!UP0 UIMAD UR6, UR11, UR40, UR5 ;  /* 0x000000280b0682a4 */ /* 0x000fe4000f8e0205 */
[----:B------:R-:W-:Y:S01]  /*5370*/  UIMAD UR4, UR54, UR9, UR37 ;  /* 0x00000009360472a4 */ /* 0x000fe2000f8e0225 */
[----:B------:R-:W-:Y:S02]  /*5380*/  @!UP0 UMOV UR5, UR10 ;  /* 0x0000000a00058c82 */ /* 0x000fe40008000000 */
[----:B------:R-:W-:Y:S02]  /*5390*/  UIMAD UR38, UR5, UR41, UR7 ;  /* 0x00000029052672a4 */ /* 0x000fe4000f8e0207 */
[----:B------:R-:W-:Y:S11]  /*53a0*/  UIMAD UR37, UR6, UR54, UR4 ;  /* 0x00000036062572a4 */ /* 0x000ff6000f8e0204 */
[----:B------:R-:W-:Y:S01]  /*53b0*/  @!UPT UIADD3 URZ, UPT, UPT, URZ, URZ, URZ ;  /* 0x000000fffffff290 */ /* 0x000fe2000fffe0ff */
.L_x_86:
[----:B------:R-:W-:Y:S01]  /*53c0*/  UISETP.NE.AND UP0, UPT, UR39, 0x1, UPT ;  /* 0x000000012700788c */ /* 0x000fe2000bf05270 */
[----:B------:R-:W-:Y:S10]  /*53d0*/  IADD3 R82, PT, PT, R82, 0x1, RZ ;  /* 0x0000000152527810 */ /* 0x000ff40007ffe0ff */
[----:B------:R-:W2:Y:S01]  /*53e0*/  @!UP0 LDCU.128 UR12, c[0x0][0xb10] ;  /* 0x00016200ff0c87ac */ /* 0x000ea20008000c00 */
[----:B------:R-:W3:Y:S01]  /*53f0*/  @!UP0 LDCU UR5, c[0x0][0xb0c] ;  /* 0x00016180ff0587ac */ /* 0x000ee20008000800 */
[----:B------:R-:W4:Y:S01]  /*5400*/  @!UP0 LDCU UR10, c[0x0][0xb20] ;  /* 0x00016400ff0a87ac */ /* 0x000f220008000800 */
[----:B--2---:R-:W-:Y:S02]  /*5410*/  UIMAD.WIDE.U32 UR8, UR38, UR12, URZ ;  /* 0x0000000c260872a5 */ /* 0x004fe4000f8e00ff */
[----:B------:R-:W-:Y:S02]  /*5420*/  UIMAD.WIDE.U32 UR6, UR37, UR15, URZ ;  /* 0x0000000f250672a5 */ /* 0x000fe4000f8e00ff */
[----:B------:R-:W-:Y:S03]  /*5430*/  @!UP0 UISETP.NE.AND UP1, UPT, UR14, 0x1, UPT ;  /* 0x000000010e00888c */ /* 0x000fe6000bf25270 */
[----:B------:R-:W-:Y:S01]  /*5440*/  @!UP0 UMOV UR4, UR9 ;  /* 0x0000000900048c82 */ /* 0x000fe20008000000 */
[----:B---3--:R-:W-:Y:S02]  /*5450*/  @!UP0 UISETP.NE.AND UP2, UPT, UR5, 0x1, UPT ;  /* 0x000000010500888c */ /* 0x008fe4000bf45270 */
[----:B------:R-:W-:Y:S01]  /*5460*/  @!UP0 USHF.R.U32.HI UR4, URZ, UR13, UR4 ;  /* 0x0000000dff048299 */ /* 0x000fe20008011604 */
[----:B------:R-:W-:Y:S02]  /*5470*/  @!UP0 UMOV UR6, UR7 ;  /* 0x0000000700068c82 */ /* 0x000fe40008000000 */
[----:B----4-:R-:W-:Y:S02]  /*5480*/  @!UP0 USHF.R.U32.HI UR6, URZ, UR10, UR6 ;  /* 0x0000000aff068299 */ /* 0x010fe40008011606 */
[----:B------:R-:W-:Y:S02]  /*5490*/  @!UP0 USEL UR7, UR38, UR4, !UP2 ;  /* 0x0000000426078287 */ /* 0x000fe4000d000000 */
[----:B------:R-:W-:Y:S04]  /*54a0*/  @!UP0 USEL UR6, UR37, UR6, !UP1 ;  /* 0x0000000625068287 */ /* 0x000fe8000c800000 */
[----:B------:R-:W-:Y:S02]  /*54b0*/  @!UP0 UIADD3 UR4, UPT, UPT, -UR7, UR6, URZ ;  /* 0x0000000607048290 */ /* 0x000fe4000fffe1ff */
[----:B------:R-:W-:Y:S02]  /*54c0*/  @!UP0 UIADD3 UR6, UPT, UPT, UR7, -UR6, URZ ;  /* 0x8000000607068290 */ /* 0x000fe4000fffe0ff */
[----:B------:R-:W-:Y:S02]  /*54d0*/  @!UP0 UIMAD UR38, UR4, UR5, UR38 ;  /* 0x00000005042682a4 */ /* 0x000fe4000f8e0226 */
[----:B------:R-:W-:Y:S02]  /*54e0*/  @!UP0 UIMAD UR37, UR6, UR14, UR37 ;  /* 0x0000000e062582a4 */ /* 0x000fe4000f8e0225 */
[----:B------:R-:W-:Y:S09]  /*54f0*/  ULOP3.LUT UP0, URZ, UR56, 0x1b0, URZ, 0xc0, !UPT ;  /* 0x000001b038ff7892 */ /* 0x000ff2000f80c0ff */
[----:B------:R-:W-:Y:S05]  /*5500*/  BRA.U !UP0, `(.L_x_87) ;  /* 0x0000000108407547 */ /* 0x000fea000b800000 */
[----:B------:R-:W2:Y:S01]  /*5510*/  LDCU.64 UR8, c[0x4][0x80] ;  /* 0x01001000ff0877ac */ /* 0x000ea20008000a00 */
[----:B------:R-:W-:Y:S01]  /*5520*/  MOV R3, 0x0 ;  /* 0x0000000000037802 */ /* 0x000fe20000000f00 */
[----:B------:R-:W-:Y:S02]  /*5530*/  HFMA2 R12, -RZ, RZ, 0, 5.9604644775390625e-08 ;  /* 0x00000001ff0c7431 */ /* 0x000fe400000001ff */
[----:B------:R-:W-:Y:S02]  /*5540*/  IMAD.MOV.U32 R8, RZ, RZ, 0x70 ;  /* 0x00000070ff087424 */ /* 0x000fe400078e00ff */
[----:B------:R-:W-:Y:S01]  /*5550*/  IMAD.MOV.U32 R13, RZ, RZ, RZ ;  /* 0x000000ffff0d7224 */ /* 0x000fe200078e00ff */
[----:B------:R-:W3:Y:S01]  /*5560*/  LDCU.64 UR6, c[0x4][0x88] ;  /* 0x01001100ff0677ac */ /* 0x000ee20008000a00 */
[----:B------:R-:W4:Y:S01]  /*5570*/  LDC.64 R2, c[0x4][R3] ;  /* 0x0100000003027b82 */ /* 0x000f220000000a00 */
[----:B------:R-:W1:Y:S01]  /*5580*/  LDCU.64 UR4, c[0x4][0x8] ;  /* 0x01000100ff0477ac */ /* 0x000e620008000a00 */
[----:B--2---:R-:W-:Y:S01]  /*5590*/  MOV R5, UR9 ;  /* 0x0000000900057c02 */ /* 0x004fe20008000f00 */
[----:B------:R-:W-:Y:S01]  /*55a0*/  IMAD.U32 R4, RZ, RZ, UR8 ;  /* 0x00000008ff047e24 */ /* 0x000fe2000f8e00ff */
[----:B---3--:R-:W-:Y:S01]  /*55b0*/  MOV R7, UR7 ;  /* 0x0000000700077c02 */ /* 0x008fe20008000f00 */
[----:B------:R-:W-:Y:S01]  /*55c0*/  IMAD.U32 R6, RZ, RZ, UR6 ;  /* 0x00000006ff067e24 */ /* 0x000fe2000f8e00ff */
[----:B-1----:R-:W-:Y:S01]  /*55d0*/  MOV R11, UR5 ;  /* 0x00000005000b7c02 */ /* 0x002fe20008000f00 */
[----:B------:R-:W-:Y:S02]  /*55e0*/  IMAD.U32 R10, RZ, RZ, UR4 ;  /* 0x00000004ff0a7e24 */ /* 0x000fe4000f8e00ff */
[----:B------:R-:W-:Y:S07]  /*55f0*/  LEPC R20, `(.L_x_87) ;  /* 0x000000001014794e */ /* 0x000fee0000000000 */
[----:B----45:R-:W-:Y:S05]  /*5600*/  CALL.ABS.NOINC R2 ;  /* 0x0000000002007343 */ /* 0x030fea0003c00000 */
.L_x_87:
[----:B------:R-:W-:Y:S01]  /*5610*/  LOP3.LUT P0, RZ, R86, 0x1b0, RZ, 0xc0, !PT ;  /* 0x000001b056ff7812 */ /* 0x000fe2000780c0ff */
[----:B------:R-:W-:Y:S11]  /*5620*/  BSSY.RECONVERGENT B6, `(.L_x_88) ;  /* 0x0000013000067945 */ /* 0x000ff60003800200 */
[----:B------:R-:W-:Y:S01]  /*5630*/  @!UPT UIADD3 URZ, UPT, UPT, URZ, URZ, URZ ;  /* 0x000000fffffff290 */ /* 0x000fe2000fffe0ff */
[----:B------:R-:W-:Y:S05]  /*5640*/  @!P0 BRA `(.L_x_89) ;  /* 0x0000000000408947 */ /* 0x000fea0003800000 */
        /* <DEDUP_REMOVED lines=16> */
.L_x_89:
[----:B------:R-:W-:Y:S05]  /*5750*/  BSYNC.RECONVERGENT B6 ;  /* 0x0000000000067941 */ /* 0x000fea0003800200 */
.L_x_88:
[----:B------:R-:W-:Y:S01]  /*5760*/  ISETP.NE.U32.AND P3, PT, R76, RZ, PT ;  /* 0x000000ff4c00720c */ /* 0x000fe20003f65070 */
[----:B------:R-:W-:Y:S01]  /*5770*/  UISETP.NE.AND UP1, UPT, UR61, URZ, UPT ;  /* 0x000000ff3d00728c */ /* 0x000fe2000bf25270 */
[----:B------:R-:W-:Y:S02]  /*5780*/  ISETP.NE.U32.AND P4, PT, R72, RZ, PT ;  /* 0x000000ff4800720c */ /* 0x000fe40003f85070 */
[----:B------:R-:W-:Y:S02]  /*5790*/  ISETP.NE.AND.EX P3, PT, R77, RZ, PT, P3 ;  /* 0x000000ff4d00720c */ /* 0x000fe40003f65330 */
[----:B------:R-:W-:Y:S02]  /*57a0*/  PLOP3.LUT P1, PT, PT, PT, PT, 0x8, 0x80 ;  /* 0x000000000080781c */ /* 0x000fe40003f2e170 */
[----:B------:R-:W-:Y:S02]  /*57b0*/  PLOP3.LUT P0, PT, PT, PT, UP1, 0x80, 0x8 ;  /* 0x000000000008781c */ /* 0x000fe40003f0f018 */
[----:B------:R-:W-:Y:S02]  /*57c0*/  ISETP.NE.AND.EX P4, PT, R73, RZ, PT, P4 ;  /* 0x000000ff4900720c */ /* 0x000fe40003f85340 */
[----:B------:R-:W2:Y:S09]  /*57d0*/  @UP1 LDCU.64 UR4, c[0x0][0x888] ;  /* 0x00011100ff0417ac */ /* 0x000eb20008000a00 */
[----:B------:R-:W-:Y:S01]  /*57e0*/  @P0 PLOP3.LUT P1, PT, P3, PT, PT, 0x80, 0x8 ;  /* 0x000000000008081c */ /* 0x000fe20001f2f070 */
[----:B--2---:R-:W-:Y:S04]  /*57f0*/  @UP1 UISETP.NE.U32.AND UP0, UPT, UR4, URZ, UPT ;  /* 0x000000ff0400128c */ /* 0x004fe8000bf05070 */
[----:B------:R-:W-:Y:S04]  /*5800*/  @UP1 UISETP.NE.AND.EX UP0, UPT, UR5, URZ, UPT, UP0 ;  /* 0x000000ff0500128c */ /* 0x000fe8000bf05300 */
[----:B------:R-:W-:Y:S01]  /*5810*/  @UP1 USEL UR4, URZ, 0xffffffff, UP0 ;  /* 0xffffffffff041887 */ /* 0x000fe20008000000 */
[----:B------:R-:W-:Y:S11]  /*5820*/  @!P3 BRA `(.L_x_90) ;  /* 0x000000000030b947 */ /* 0x000ff60003800000 */
[----:B------:R-:W-:Y:S01]  /*5830*/  ISETP.NE.U32.AND P2, PT, R74, RZ, PT ;  /* 0x000000ff4a00720c */ /* 0x000fe20003f45070 */
[----:B------:R-:W2:Y:S01]  /*5840*/  LDCU.64 UR6, c[0x0][0x358] ;  /* 0x00006b00ff0677ac */ /* 0x000ea20008000a00 */
[----:B------:R-:W-:Y:S02]  /*5850*/  IMAD.MOV.U32 R80, RZ, RZ, 0x1 ;  /* 0x00000001ff507424 */ /* 0x000fe400078e00ff */
[----:B------:R-:W-:Y:S11]  /*5860*/  ISETP.NE.AND.EX P2, PT, R75, RZ, PT, P2 ;  /* 0x000000ff4b00720c */ /* 0x000ff60003f45320 */
[----:B------:R-:W-:Y:S02]  /*5870*/  @!UPT UIADD3 URZ, UPT, UPT, URZ, URZ, URZ ;  /* 0x000000fffffff290 */ /* 0x000fe4000fffe0ff */
[----:B------:R-:W3:Y:S01]  /*5880*/  @P2 LDC.64 R2, c[0x0][0x888] ;  /* 0x00022200ff022b82 */ /* 0x000ee20000000a00 */
[----:B-1----:R-:W-:Y:S04]  /*5890*/  @P2 IMAD R0, R76, UR36, RZ ;  /* 0x000000244c002c24 */ /* 0x002fe8000f8e02ff */
[----:B---3--:R-:W-:Y:S04]  /*58a0*/  @P2 IMAD.WIDE R2, R0, 0x4, R2 ;  /* 0x0000000400022825 */ /* 0x008fe800078e0202 */
[----:B------:R-:W-:Y:S01]  /*58b0*/  HFMA2 R0, -RZ, RZ, 0, 5.9604644775390625e-08 ;  /* 0x00000001ff007431 */ /* 0x000fe200000001ff */
[----:B--2--5:R2:W5:Y:S04]  /*58c0*/  @P2 LDG.E R39, desc[UR6][R2.64] ;  /* 0x0000000602272981 */ /* 0x024568000c1e1900 */
[----:B------:R-:W-:Y:S01]  /*58d0*/  @!P2 PRMT R80, R0, 0x7610, R80 ;  /* 0x000076100050a816 */ /* 0x000fe20000000050 */
[----:B--2---:R-:W3:Y:S06]  /*58e0*/  @!P2 LDC R39, c[0x0][0x880] ;  /* 0x00022000ff27ab82 */ /* 0x004eec0000000800 */
.L_x_90:
[----:B------:R-:W-:Y:S05]  /*58f0*/  @!P4 BRA `(.L_x_91) ;  /* 0x000000000024c947 */ /* 0x000fea0003800000 */
[----:B------:R-:W-:Y:S01]  /*5900*/  ISETP.NE.U32.AND P2, PT, R70, RZ, PT ;  /* 0x000000ff4600720c */ /* 0x000fe20003f45070 */
[----:B------:R-:W2:Y:S03]  /*5910*/  LDCU.64 UR6, c[0x0][0x358] ;  /* 0x00006b00ff0677ac */ /* 0x000ea60008000a00 */
[----:B------:R-:W-:Y:S11]  /*5920*/  ISETP.NE.AND.EX P2, PT, R71, RZ, PT, P2 ;  /* 0x000000ff4700720c */ /* 0x000ff60003f45320 */
[----:B------:R-:W-:Y:S02]  /*5930*/  @!UPT UIADD3 URZ, UPT, UPT, URZ, URZ, URZ ;  /* 0x000000fffffff290 */ /* 0x000fe4000fffe0ff */
[----:B------:R-:W4:Y:S01]  /*5940*/  @P2 LDC.64 R2, c[0x0][0x8a8] ;  /* 0x00022a00ff022b82 */ /* 0x000f220000000a00 */
[----:B-1----:R-:W-:Y:S04]  /*5950*/  @P2 IMAD R0, R72, UR36, RZ ;  /* 0x0000002448002c24 */ /* 0x002fe8000f8e02ff */
[----:B----4-:R-:W-:Y:S05]  /*5960*/  @P2 IMAD.WIDE R2, R0, 0x4, R2 ;  /* 0x0000000400022825 */ /* 0x010fea00078e0202 */
[----:B--2--5:R2:W5:Y:S02]  /*5970*/  @P2 LDG.E R38, desc[UR6][R2.64] ;  /* 0x0000000602262981 */ /* 0x024564000c1e1900 */
[----:B--2---:R-:W4:Y:S02]  /*5980*/  @!P2 LDC R38, c[0x0][0x8a0] ;  /* 0x00022800ff26ab82 */ /* 0x004f240000000800 */
.L_x_91:
[----:B---3-5:R-:W-:Y:S01]  /*5990*/  @P0 ISETP.NE.AND P4, PT, R39, RZ, PT ;  /* 0x000000ff2700020c */ /* 0x028fe20003f85270 */
[----:B-1----:R-:W-:Y:S01]  /*59a0*/  IMAD.U32 R0, RZ, RZ, UR4 ;  /* 0x00000004ff007e24 */ /* 0x002fe2000f8e00ff */
[----:B------:R-:W-:Y:S01]  /*59b0*/  @P0 LOP3.LUT P2, RZ, R80, 0xff, RZ, 0xc0, !PT ;  /* 0x000000ff50ff0812 */ /* 0x000fe2000784c0ff */
[----:B------:R-:W-:Y:S01]  /*59c0*/  BSSY B1, `(.L_x_92) ;  /* 0x0000039000017945 */ /* 0x000fe20003800000 */
[----:B------:R-:W-:Y:S02]  /*59d0*/  @P0 SEL R2, RZ, 0xffffffff, P4 ;  /* 0xffffffffff020807 */ /* 0x000fe40002000000 */
[----:B------:R-:W-:Y:S02]  /*59e0*/  CS2R R46, SRZ ;  /* 0x00000000002e7805 */ /* 0x000fe4000001ff00 */
[----:B------:R-:W-:Y:S02]  /*59f0*/  LEA R16, R36, UR44, 0x3 ;  /* 0x0000002c24107c11 */ /* 0x000fe4000f8e18ff */
[----:B------:R-:W-:Y:S02]  /*5a00*/  CS2R R44, SRZ ;  /* 0x00000000002c7805 */ /* 0x000fe4000001ff00 */
[----:B------:R-:W-:Y:S02]  /*5a10*/  @P1 SEL R2, R0, R2, !P2 ;  /* 0x0000000200021207 */ /* 0x000fe40005000000 */
[----:B------:R-:W-:Y:S02]  /*5a20*/  CS2R R42, SRZ ;  /* 0x00000000002a7805 */ /* 0x000fe4000001ff00 */
[----:B------:R-:W-:Y:S02]  /*5a30*/  SHF.L.U32 R3, R85, 0x1f, RZ ;  /* 0x0000001f55037819 */ /* 0x000fe400000006ff */
[----:B------:R-:W-:Y:S02]  /*5a40*/  CS2R R40, SRZ ;  /* 0x0000000000287805 */ /* 0x000fe4000001ff00 */
[----:B------:R-:W-:Y:S02]  /*5a50*/  @P0 LOP3.LUT R2, R2, 0x1, RZ, 0xc0, !PT ;  /* 0x0000000102020812 */ /* 0x000fe400078ec0ff */
[----:B------:R-:W-:Y:S02]  /*5a60*/  PLOP3.LUT P5, PT, PT, PT, PT, 0x8, 0x80 ;  /* 0x000000000080781c */ /* 0x000fe40003fae170 */
[----:B------:R-:W-:Y:S02]  /*5a70*/  ISETP.NE.U32.OR P1, PT, R2, 0x1, !P0 ;  /* 0x000000010200780c */ /* 0x000fe40004725470 */
[----:B------:R-:W-:Y:S11]  /*5a80*/  LEA.HI R2, R36, R36, RZ, 0x1 ;  /* 0x0000002424027211 */ /* 0x000ff600078f08ff */
[----:B------:R-:W-:Y:S04]  /*5a90*/  @P1 SHF.L.U32 R0, R83, 0x1f, RZ ;  /* 0x0000001f53001819 */ /* 0x000fe800000006ff */
[----:B------:R1:W2:Y:S01]  /*5aa0*/  @P1 SYNCS.PHASECHK.TRANS64.TRYWAIT P0, [UR44+0x50], R0 ;  /* 0x00005000ff0015a7 */ /* 0x0002a2000800112c */
[----:B------:R3:W3:Y:S01]  /*5ab0*/  SYNCS.PHASECHK.TRANS64.TRYWAIT P4, [R16+URZ+0x90], R3 ;  /* 0x00009003100075a7 */ /* 0x0006e200080811ff */
[C---:B-1----:R-:W-:Y:S01]  /*5ac0*/  IMAD.SHL.U32 R0, R2.reuse, 0x20, RZ ;  /* 0x0000002002007824 */ /* 0x042fe200078e00ff */
[----:B------:R-:W-:Y:S04]  /*5ad0*/  LOP3.LUT R2, R2, 0xffe, RZ, 0xc0, !PT ;  /* 0x00000ffe02027812 */ /* 0x000fe800078ec0ff */
[----:B------:R-:W-:Y:S01]  /*5ae0*/  LOP3.LUT R0, R0, 0xffffffc0, RZ, 0xc0, !PT ;  /* 0xffffffc000007812 */ /* 0x000fe200078ec0ff */
[----:B------:R-:W-:Y:S04]  /*5af0*/  IMAD.IADD R2, R36, 0x1, -R2 ;  /* 0x0000000124027824 */ /* 0x000fe800078e0a02 */
[----:B------:R-:W-:Y:S04]  /*5b00*/  IMAD.IADD R0, R37, 0x1, R0 ;  /* 0x0000000125007824 */ /* 0x000fe800078e0200 */
[----:B------:R-:W-:Y:S01]  /*5b10*/  IMAD R2, R2, 0x100000, R0 ;  /* 0x0010000002027824 */ /* 0x000fe200078e0200 */
[----:B--2---:R-:W-:Y:S01]  /*5b20*/  @P1 PLOP3.LUT P5, PT, P0, PT, PT, 0x8, 0x80 ;  /* 0x000000000080181c */ /* 0x004fe200007ae170 */
[----:B------:R-:W-:Y:S01]  /*5b30*/  @!UPT UIADD3 URZ, UPT, UPT, URZ, URZ, URZ ;  /* 0x000000fffffff290 */ /* 0x000fe2000fffe0ff */
[----:B---3--:R-:W-:Y:S11]  /*5b40*/  @!P1 BRA `(.L_x_93) ;  /* 0x0000000000809947 */ /* 0x008ff60003800000 */
[----:B------:R-:W-:Y:S01]  /*5b50*/  ISETP.NE.U32.AND P0, PT, RZ, UR58, PT ;  /* 0x0000003aff007c0c */ /* 0x000fe2000bf05070 */
[----:B------:R-:W-:Y:S01]  /*5b60*/  BSSY B0, `(.L_x_94) ;  /* 0x0000012000007945 */ /* 0x000fe20003800000 */
[----:B------:R-:W-:Y:S02]  /*5b70*/  ISETP.NE.AND P2, PT, R39, RZ, PT ;  /* 0x000000ff2700720c */ /* 0x000fe40003f45270 */
[----:B------:R-:W-:Y:S02]  /*5b80*/  CS2R R42, SRZ ;  /* 0x00000000002a7805 */ /* 0x000fe4000001ff00 */
[----:B------:R-:W-:Y:S02]  /*5b90*/  ISETP.NE.AND.EX P0, PT, RZ, UR59, PT, P0 ;  /* 0x0000003bff007c0c */ /* 0x000fe4000bf05300 */
[----:B------:R-:W-:Y:S02]  /*5ba0*/  CS2R R40, SRZ ;  /* 0x0000000000287805 */ /* 0x000fe4000001ff00 */
[----:B------:R-:W-:Y:S02]  /*5bb0*/  LOP3.LUT P1, RZ, R80, 0xff, RZ, 0xc0, !PT ;  /* 0x000000ff50ff7812 */ /* 0x000fe4000782c0ff */
[----:B------:R-:W-:Y:S02]  /*5bc0*/  CS2R R46, SRZ ;  /* 0x00000000002e7805 */ /* 0x000fe4000001ff00 */
[----:B------:R-:W-:Y:S02]  /*5bd0*/  SEL R0, RZ, 0xffffffff, P2 ;  /* 0xffffffffff007807 */ /* 0x000fe40001000000 */
[----:B------:R-:W-:Y:S02]  /*5be0*/  CS2R R44, SRZ ;  /* 0x00000000002c7805 */ /* 0x000fe4000001ff00 */
[----:B------:R-:W-:Y:S04]  /*5bf0*/  SEL R4, RZ, 0xffffffff, P0 ;  /* 0xffffffffff047807 */ /* 0x000fe80000000000 */
[----:B------:R-:W-:Y:S04]  /*5c00*/  @P3 SEL R0, R4, R0, !P1 ;  /* 0x0000000004003207 */ /* 0x000fe80004800000 */
[----:B------:R-:W-:Y:S04]  /*5c10*/  LOP3.LUT R0, R0, 0x1, RZ, 0xc0, !PT ;  /* 0x0000000100007812 */ /* 0x000fe800078ec0ff */
[----:B------:R-:W-:Y:S01]  /*5c20*/  ISETP.NE.U32.AND P0, PT, R0, 0x1, PT ;  /* 0x000000010000780c */ /* 0x000fe20003f05070 */
[----:B------:R-:W-:Y:S01]  /*5c30*/  @!UPT UIADD3 URZ, UPT, UPT, URZ, URZ, URZ ;  /* 0x000000fffffff290 */ /* 0x000fe2000fffe0ff */
[----:B------:R-:W-:Y:S11]  /*5c40*/  @!P5 BRA `(.L_x_95) ;  /* 0x00000000000cd947 */ /* 0x000ff60003800000 */
[----:B------:R-:W-:Y:S04]  /*5c50*/  SHF.L.U32 R4, R83, 0x1f, RZ ;  /* 0x0000001f53047819 */ /* 0x000fe800000006ff */
[----:B------:R-:W1:Y:S02]  /*5c60*/  SYNCS.PHASECHK.TRANS64.TRYWAIT P1, [UR44+0x50], R4 ;  /* 0x00005004ff0075a7 */ /* 0x000e64000802112c */
[----:B-1----:R-:W-:Y:S05]  /*5c70*/  @!P1 BRA `(.L_x_96) ;  /* 0x0000001400849947 */ /* 0x002fea0003800000 */
.L_x_95:
[----:B------:R-:W-:Y:S05]  /*5c80*/  BSYNC B0 ;  /* 0x0000000000007941 */ /* 0x000fea0003800000 */
.L_x_94:
[----:B------:R2:W3:Y:S01]  /*5c90*/  @P0 LDS.128 R40, [R79+UR44+0x200] ;  /* 0x0002002c4f280984 */ /* 0x0004e20008000c00 */
[----:B------:R-:W-:Y:S01]  /*5ca0*/  UIADD3 UR4, UPT, UPT, UR44, 0x58, URZ ;  /* 0x000000582c047890 */ /* 0x000fe2000fffe0ff */
[----:B------:R-:W-:Y:S02]  /*5cb0*/  LOP3.LUT R83, R83, 0x1, RZ, 0x3c, !PT ;  /* 0x0000000153537812 */ /* 0x000fe400078e3cff */
[----:B------:R2:W1:Y:S01]  /*5cc0*/  @P0 LDS.128 R44, [R78+0x10] ;  /* 0x000010004e2c0984 */ /* 0x0004620000000c00 */
[----:B------:R-:W-:Y:S01]  /*5cd0*/  UPRMT UR4, UR48, 0x654, UR4 ;  /* 0x0000065430047896 */ /* 0x000fe20008000004 */
[----:B------:R-:W-:Y:S01]  /*5ce0*/  @!PT LDS RZ, [RZ] ;  /* 0x00000000fffff984 */ /* 0x000fe20000000800 */
[----:B------:R-:W-:Y:S01]  /*5cf0*/  @!PT LDS RZ, [RZ] ;  /* 0x00000000fffff984 */ /* 0x000fe20000000800 */
[----:B------:R-:W-:Y:S01]  /*5d00*/  @!PT LDS RZ, [RZ] ;  /* 0x00000000fffff984 */ /* 0x000fe20000000800 */
[----:B------:R-:W-:Y:S01]  /*5d10*/  @!PT LDS RZ, [RZ] ;  /* 0x00000000fffff984 */ /* 0x000fe20000000800 */
[----:B------:R5:W-:Y:S06]  /*5d20*/  MEMBAR.ALL.CTA ;  /* 0x0000000000007992 */ /* 0x000bec0000008000 */
[----:B-----5:R-:W5:Y:S02]  /*5d30*/  FENCE.VIEW.ASYNC.S ;  /* 0x00000000000073c6 */ /* 0x020f640000000000 */
[----:B-----5:R-:W-:Y:S03]  /*5d40*/  SYNCS.ARRIVE.TRANS64.RED.A1T0 RZ, [UR4], RZ ;  /* 0x000000ffffff79a7 */ /* 0x020fe60008100404 */
.L_x_93:
[----:B------:R-:W-:Y:S05]  /*5d50*/  BSYNC B1 ;  /* 0x0000000000017941 */ /* 0x000fea0003800000 */
.L_x_92:
[----:B-1----:R-:W-:Y:S04]  /*5d60*/  SHF.R.U32.HI R0, RZ, 0x15, R2 ;  /* 0x00000015ff007819 */ /* 0x002fe80000011602 */
[----:B------:R-:W-:Y:S01]  /*5d70*/  LOP3.LUT P0, RZ, R0, 0x3, R81, 0x48, !PT ;  /* 0x0000000300ff7812 */ /* 0x000fe20007804851 */
[----:B------:R-:W-:Y:S01]  /*5d80*/  @!UPT UIADD3 URZ, UPT, UPT, URZ, URZ, URZ ;  /* 0x000000fffffff290 */ /* 0x000fe2000fffe0ff */
[----:B------:R-:W-:Y:S11]  /*5d90*/  @P4 BRA `(.L_x_97) ;  /* 0x0000000000084947 */ /* 0x000ff60003800000 */
[----:B------:R-:W1:Y:S02]  /*5da0*/  SYNCS.PHASECHK.TRANS64.TRYWAIT P1, [R16+URZ+0x90], R3 ;  /* 0x00009003100075a7 */ /* 0x000e6400080211ff */
[----:B-1----:R-:W-:Y:S05]  /*5db0*/  @!P1 BRA `(.L_x_98) ;  /* 0x00000014004c9947 */ /* 0x002fea0003800000 */
.L_x_97:
[----:B------:R-:W-:Y:S05]  /*5dc0*/  @!P0 BRA `(.L_x_99) ;  /* 0x0000000000408947 */ /* 0x000fea0003800000 */
[----:B------:R-:W1:Y:S01]  /*5dd0*/  LDCU.64 UR8, c[0x4][0x70] ;  /* 0x01000e00ff0877ac */ /* 0x000e620008000a00 */
[----:B------:R-:W-:Y:S01]  /*5de0*/  MOV R15, 0x0 ;  /* 0x00000000000f7802 */ /* 0x000fe20000000f00 */
[----:B------:R-:W-:Y:S02]  /*5df0*/  HFMA2 R12, -RZ, RZ, 0, 5.9604644775390625e-08 ;  /* 0x00000001ff0c7431 */ /* 0x000fe400000001ff */
[----:B------:R-:W-:Y:S02]  /*5e00*/  IMAD.MOV.U32 R8, RZ, RZ, 0x192 ;  /* 0x00000192ff087424 */ /* 0x000fe400078e00ff */
[----:B------:R-:W-:Y:S01]  /*5e10*/  IMAD.MOV.U32 R13, RZ, RZ, RZ ;  /* 0x000000ffff0d7224 */ /* 0x000fe200078e00ff */
[----:B------:R-:W5:Y:S01]  /*5e20*/  LDCU.64 UR6, c[0x4][0x78] ;  /* 0x01000f00ff0677ac */ /* 0x000f620008000a00 */
[----:B------:R-:W2:Y:S01]  /*5e30*/  LDC.64 R14, c[0x4][R15] ;  /* 0x010000000f0e7b82 */ /* 0x000ea20000000a00 */
[----:B------:R-:W3:Y:S01]  /*5e40*/  LDCU.64 UR4, c[0x4][0x10] ;  /* 0x01000200ff0477ac */ /* 0x000ee20008000a00 */
[----:B-1----:R-:W-:Y:S01]  /*5e50*/  MOV R5, UR9 ;  /* 0x0000000900057c02 */ /* 0x002fe20008000f00 */
[----:B------:R-:W-:Y:S01]  /*5e60*/  IMAD.U32 R4, RZ, RZ, UR8 ;  /* 0x00000008ff047e24 */ /* 0x000fe2000f8e00ff */
[----:B-----5:R-:W-:Y:S01]  /*5e70*/  MOV R7, UR7 ;  /* 0x0000000700077c02 */ /* 0x020fe20008000f00 */
[----:B------:R-:W-:Y:S01]  /*5e80*/  IMAD.U32 R6, RZ, RZ, UR6 ;  /* 0x00000006ff067e24 */ /* 0x000fe2000f8e00ff */
[----:B---3--:R-:W-:Y:S01]  /*5e90*/  MOV R11, UR5 ;  /* 0x00000005000b7c02 */ /* 0x008fe20008000f00 */
[----:B------:R-:W-:Y:S02]  /*5ea0*/  IMAD.U32 R10, RZ, RZ, UR4 ;  /* 0x00000004ff0a7e24 */ /* 0x000fe4000f8e00ff */
[----:B------:R-:W-:Y:S07]  /*5eb0*/  LEPC R20, `(.L_x_99) ;  /* 0x000000001014794e */ /* 0x000fee0000000000 */
[----:B--2-4-:R-:W-:Y:S05]  /*5ec0*/  CALL.ABS.NOINC R14 ;  /* 0x000000000e007343 */ /* 0x014fea0003c00000 */
.L_x_99:
[----:B------:R-:W-:Y:S01]  /*5ed0*/  LOP3.LUT P0, RZ, R69, 0x60, RZ, 0xc0, !PT ;  /* 0x0000006045ff7812 */ /* 0x000fe2000780c0ff */
[----:B------:R-:W-:Y:S05]  /*5ee0*/  WARPSYNC.ALL ;  /* 0x0000000000007948 */ /* 0x000fea0003800000 */
[----:B---3--:R-:W-:Y:S01]  /*5ef0*/  IMAD.SHL.U32 R66, R41, 0x100, RZ ;  /* 0x0000010029427824 */ /* 0x008fe200078e00ff */
[----:B------:R-:W-:Y:S01]  /*5f00*/  R2UR UR4, R2 ;  /* 0x00000000020472ca */ /* 0x000fe200000e0000 */
[----:B------:R-:W-:Y:S01]  /*5f10*/  IMAD.SHL.U32 R60, R43, 0x100, RZ ;  /* 0x000001002b3c7824 */ /* 0x000fe200078e00ff */
[----:B------:R-:W-:Y:S01]  /*5f20*/  R2UR UR5, R16 ;  /* 0x00000000100572ca */ /* 0x000fe200000e0000 */
[----:B------:R-:W-:Y:S01]  /*5f30*/  IMAD.SHL.U32 R48, R47, 0x100, RZ ;  /* 0x000001002f307824 */ /* 0x000fe200078e00ff */
[C---:B------:R-:W-:Y:S01]  /*5f40*/  SHF.L.U32 R2, R40.reuse, 0x10, RZ ;  /* 0x0000001028027819 */ /* 0x040fe200000006ff */
[----:B------:R-:W-:Y:S01]  /*5f50*/  IMAD.SHL.U32 R54, R45, 0x100, RZ ;  /* 0x000001002d367824 */ /* 0x000fe200078e00ff */
[C---:B------:R-:W-:Y:S01]  /*5f60*/  PRMT R0, R40.reuse, 0x8880, RZ ;  /* 0x0000888028007816 */ /* 0x040fe200000000ff */
[----:B------:R-:W-:Y:S01]  /*5f70*/  BSSY.RECONVERGENT B0, `(.L_x_100) ;  /* 0x000009f000007945 */ /* 0x000fe20003800200 */
[----:B------:R-:W-:Y:S02]  /*5f80*/  SHF.L.U32 R3, R40, 0x8, RZ ;  /* 0x0000000828037819 */ /* 0x000fe400000006ff */
[----:B------:R-:W-:Y:S02]  /*5f90*/  SHF.R.S32.HI R2, RZ, 0x18, R2 ;  /* 0x00000018ff027819 */ /* 0x000fe40000011402 */
[----:B------:R-:W-:Y:S01]  /*5fa0*/  PRMT R68, R41, 0x8880, RZ ;  /* 0x0000888029447816 */ /* 0x000fe200000000ff */
[----:B------:R-:W-:Y:S01]  /*5fb0*/  LDTM.16dp32bit_t0_t15.x32 R4, tmem[UR4] ;  /* 0x00000004000479ee */ /* 0x000fe20008a80000 */
[----:B------:R-:W1:Y:S01]  /*5fc0*/  LDTM.16dp32bit_t16_t31.x32 R4, tmem[UR4+0x20] ;  /* 0x00002004000479ee */ /* 0x000e620008aa0000 */
[----:B------:R-:W-:Y:S01]  /*5fd0*/  NOP ;  /* 0x0000000000007918 */ /* 0x000fe20000000000 */
[----:B------:R-:W-:Y:S01]  /*5fe0*/  UIADD3 UR4, UPT, UPT, UR5, 0xb0, URZ ;  /* 0x000000b005047890 */ /* 0x000fe2000fffe0ff */
[----:B------:R-:W-:Y:S02]  /*5ff0*/  SHF.R.S32.HI R40, RZ, 0x18, R40 ;  /* 0x00000018ff287819 */ /* 0x000fe40000011428 */
[C---:B------:R-:W-:Y:S01]  /*6000*/  PRMT R65, R42.reuse, 0x8880, RZ ;  /* 0x000088802a417816 */ /* 0x040fe200000000ff */
[----:B------:R-:W-:Y:S01]  /*6010*/  UPRMT UR4, UR48, 0x654, UR4 ;  /* 0x0000065430047896 */ /* 0x000fe20008000004 */
[C---:B------:R-:W-:Y:S02]  /*6020*/  SHF.L.U32 R64, R42.reuse, 0x10, RZ ;  /* 0x000000102a407819 */ /* 0x040fe400000006ff */
[----:B------:R-:W-:Y:S02]  /*6030*/  SHF.L.U32 R63, R42, 0x8, RZ ;  /* 0x000000082a3f7819 */ /* 0x000fe400000006ff */
[----:B------:R-:W-:Y:S02]  /*6040*/  SHF.R.S32.HI R42, RZ, 0x18, R42 ;  /* 0x00000018ff2a7819 */ /* 0x000fe4000001142a */
[C---:B------:R-:W-:Y:S02]  /*6050*/  PRMT R62, R43.reuse, 0x8880, RZ ;  /* 0x000088802b3e7816 */ /* 0x040fe400000000ff */
[----:B-1----:R-:W-:Y:S01]  /*6060*/  SYNCS.ARRIVE.TRANS64.RED.A1T0 RZ, [UR4], RZ ;  /* 0x000000ffffff79a7 */ /* 0x002fe20008100404 */
[----:B------:R-:W-:Y:S02]  /*6070*/  SHF.L.U32 R61, R43, 0x10, RZ ;  /* 0x000000102b3d7819 */ /* 0x000fe400000006ff */
[----:B------:R-:W-:Y:S02]  /*6080*/  SHF.R.S32.HI R43, RZ, 0x18, R43 ;  /* 0x00000018ff2b7819 */ /* 0x000fe4000001142b */
[----:B------:R-:W-:Y:S02]  /*6090*/  SHF.L.U32 R51, R46, 0x8, RZ ;  /* 0x000000082e337819 */ /* 0x000fe400000006ff */
[----:B------:R-:W-:Y:S01]  /*60a0*/  SHF.R.S32.HI R3, RZ, 0x18, R3 ;  /* 0x00000018ff037819 */ /* 0x000fe20000011403 */
[C---:B----4-:R-:W-:Y:S01]  /*60b0*/  IMAD R4, R38.reuse, R4, RZ ;  /* 0x0000000426047224 */ /* 0x050fe200078e02ff */
[----:B------:R-:W-:Y:S01]  /*60c0*/  SHF.L.U32 R67, R41, 0x10, RZ ;  /* 0x0000001029437819 */ /* 0x000fe200000006ff */
[C---:B------:R-:W-:Y:S01]  /*60d0*/  IMAD R5, R38.reuse, R5, RZ ;  /* 0x0000000526057224 */ /* 0x040fe200078e02ff */
[----:B------:R-:W-:Y:S01]  /*60e0*/  SHF.R.S32.HI R41, RZ, 0x18, R41 ;  /* 0x00000018ff297819 */ /* 0x000fe20000011429 */
[----:B------:R-:W-:Y:S01]  /*60f0*/  IMAD R6, R38, R6, RZ ;  /* 0x0000000626067224 */ /* 0x000fe200078e02ff */
[----:B------:R-:W-:Y:S01]  /*6100*/  PRMT R59, R44, 0x8880, RZ ;  /* 0x000088802c3b7816 */ /* 0x000fe200000000ff */
[----:B------:R-:W-:Y:S01]  /*6110*/  IMAD R4, R0, R39, R4 ;  /* 0x0000002700047224 */ /* 0x000fe200078e0204 */
[----:B------:R-:W-:Y:S01]  /*6120*/  MOV R0, R68 ;  /* 0x0000004400007202 */ /* 0x000fe20000000f00 */
[----:B------:R-:W-:Y:S01]  /*6130*/  IMAD R7, R38, R7, RZ ;  /* 0x0000000726077224 */ /* 0x000fe200078e02ff */
[----:B------:R-:W-:Y:S01]  /*6140*/  SHF.L.U32 R58, R44, 0x10, RZ ;  /* 0x000000102c3a7819 */ /* 0x000fe200000006ff */
[-C--:B------:R-:W-:Y:S01]  /*6150*/  IMAD R5, R2, R39.reuse, R5 ;  /* 0x0000002702057224 */ /* 0x080fe200078e0205 */
[----:B------:R-:W-:Y:S01]  /*6160*/  SHF.R.S32.HI R2, RZ, 0x18, R67 ;  /* 0x00000018ff027819 */ /* 0x000fe20000011443 */
[-C--:B------:R-:W-:Y:S01]  /*6170*/  IMAD R6, R3, R39.reuse, R6 ;  /* 0x0000002703067224 */ /* 0x080fe200078e0206 */
[----:B------:R-:W-:Y:S01]  /*6180*/  SHF.R.S32.HI R3, RZ, 0x18, R66 ;  /* 0x00000018ff037819 */ /* 0x000fe20000011442 */
[----:B------:R-:W-:Y:S01]  /*6190*/  IMAD R8, R38, R8, RZ ;  /* 0x0000000826087224 */ /* 0x000fe200078e02ff */
[C---:B------:R-:W-:Y:S01]  /*61a0*/  PRMT R56, R45.reuse, 0x8880, RZ ;  /* 0x000088802d387816 */ /* 0x040fe200000000ff */
[----:B------:R-:W-:Y:S01]  /*61b0*/  IMAD R7, R40, R39, R7 ;  /* 0x0000002728077224 */ /* 0x000fe200078e0207 */
[----:B------:R-:W-:Y:S01]  /*61c0*/  MOV R40, R65 ;  /* 0x0000004100287202 */ /* 0x000fe20000000f00 */
[----:B------:R-:W-:Y:S01]  /*61d0*/  IMAD R9, R38, R9, RZ ;  /* 0x0000000926097224 */ /* 0x000fe200078e02ff */
[----:B------:R-:W-:Y:S01]  /*61e0*/  SHF.L.U32 R55, R45, 0x10, RZ ;  /* 0x000000102d377819 */ /* 0x000fe200000006ff */
[-C--:B------:R-:W-:Y:S01]  /*61f0*/  IMAD R8, R0, R39.reuse, R8 ;  /* 0x0000002700087224 */ /* 0x080fe200078e0208 */
[----:B------:R-:W-:Y:S01]  /*6200*/  PRMT R53, R46, 0x8880, RZ ;  /* 0x000088802e357816 */ /* 0x000fe200000000ff */
[----:B------:R-:W-:Y:S01]  /*6210*/  IMAD R10, R38, R10, RZ ;  /* 0x0000000a260a7224 */ /* 0x000fe200078e02ff */
[----:B------:R-:W-:Y:S01]  /*6220*/  SHF.R.S32.HI R45, RZ, 0x18, R45 ;  /* 0x00000018ff2d7819 */ /* 0x000fe2000001142d */
[----:B------:R-:W-:Y:S01]  /*6230*/  IMAD R9, R2, R39, R9 ;  /* 0x0000002702097224 */ /* 0x000fe200078e0209 */
[----:B------:R-:W-:Y:S01]  /*6240*/  SHF.L.U32 R52, R46, 0x10, RZ ;  /* 0x000000102e347819 */ /* 0x000fe200000006ff */
[C---:B------:R-:W-:Y:S01]  /*6250*/  IMAD R0, R38.reuse, R20, RZ ;  /* 0x0000001426007224 */ /* 0x040fe200078e02ff */
[C---:B------:R-:W-:Y:S01]  /*6260*/  PRMT R50, R47.reuse, 0x8880, RZ ;  /* 0x000088802f327816 */ /* 0x040fe200000000ff */
[C---:B------:R-:W-:Y:S01]  /*6270*/  IMAD R11, R38.reuse, R11, RZ ;  /* 0x0000000b260b7224 */ /* 0x040fe200078e02ff */
[----:B------:R-:W-:Y:S01]  /*6280*/  SHF.R.S32.HI R46, RZ, 0x18, R46 ;  /* 0x00000018ff2e7819 */ /* 0x000fe2000001142e */
[C---:B------:R-:W-:Y:S01]  /*6290*/  IMAD R2, R38.reuse, R21, RZ ;  /* 0x0000001526027224 */ /* 0x040fe200078e02ff */
[----:B------:R-:W-:Y:S01]  /*62a0*/  SHF.L.U32 R49, R47, 0x10, RZ ;  /* 0x000000102f317819 */ /* 0x000fe200000006ff */
[C---:B------:R-:W-:Y:S01]  /*62b0*/  IMAD R20, R38.reuse, R24, RZ ;  /* 0x0000001826147224 */ /* 0x040fe200078e02ff */
[----:B------:R-:W-:Y:S01]  /*62c0*/  SHF.R.S32.HI R47, RZ, 0x18, R47 ;  /* 0x00000018ff2f7819 */ /* 0x000fe2000001142f */
[----:B------:R-:W-:Y:S01]  /*62d0*/  IMAD R21, R38, R25, RZ ;  /* 0x0000001926157224 */ /* 0x000fe200078e02ff */
[----:B------:R-:W-:Y:S01]  /*62e0*/  SHF.L.U32 R57, R44, 0x8, RZ ;  /* 0x000000082c397819 */ /* 0x000fe200000006ff */
[----:B------:R-:W-:Y:S01]  /*62f0*/  IMAD R24, R38, R28, RZ ;  /* 0x0000001c26187224 */ /* 0x000fe200078e02ff */
[----:B------:R-:W-:Y:S01]  /*6300*/  SHF.R.S32.HI R44, RZ, 0x18, R44 ;  /* 0x00000018ff2c7819 */ /* 0x000fe2000001142c */
[----:B------:R-:W-:Y:S01]  /*6310*/  IMAD R10, R3, R39, R10 ;  /* 0x00000027030a7224 */ /* 0x000fe200078e020a */
[----:B------:R-:W-:Y:S01]  /*6320*/  IADD3 R36, PT, PT, R36, 0x1, RZ ;  /* 0x0000000124247810 */ /* 0x000fe20007ffe0ff */
[C---:B------:R-:W-:Y:S02]  /*6330*/  IMAD R12, R38.reuse, R12, RZ ;  /* 0x0000000c260c7224 */ /* 0x040fe400078e02ff */
[C---:B------:R-:W-:Y:S02]  /*6340*/  IMAD R25, R38.reuse, R29, RZ ;  /* 0x0000001d26197224 */ /* 0x040fe400078e02ff */
[C---:B------:R-:W-:Y:S01]  /*6350*/  IMAD R28, R38.reuse, R32, RZ ;  /* 0x00000020261c7224 */ /* 0x040fe200078e02ff */
[----:B------:R-:W-:Y:S01]  /*6360*/  SHF.R.S32.HI R32, RZ, 0x18, R64 ;  /* 0x00000018ff207819 */ /* 0x000fe20000011440 */
[C---:B------:R-:W-:Y:S01]  /*6370*/  IMAD R29, R38.reuse, R33, RZ ;  /* 0x00000021261d7224 */ /* 0x040fe200078e02ff */
[----:B------:R-:W-:Y:S01]  /*6380*/  I2IP.S8.S32.SAT R33, R7, R6, RZ ;  /* 0x0000000607217239 */ /* 0x000fe200000014ff */
[----:B------:R-:W-:Y:S01]  /*6390*/  IMAD R11, R41, R39, R11 ;  /* 0x00000027290b7224 */ /* 0x000fe200078e020b */
[----:B------:R-:W-:Y:S01]  /*63a0*/  MOV R7, R62 ;  /* 0x0000003e00077202 */ /* 0x000fe20000000f00 */
[C---:B------:R-:W-:Y:S01]  /*63b0*/  IMAD R13, R38.reuse, R13, RZ ;  /* 0x0000000d260d7224 */ /* 0x040fe200078e02ff */
[----:B------:R-:W-:Y:S01]  /*63c0*/  SHF.R.S32.HI R6, RZ, 0x18, R63 ;  /* 0x00000018ff067819 */ /* 0x000fe2000001143f */
[----:B------:R-:W-:Y:S01]  /*63d0*/  IMAD R14, R38, R14, RZ ;  /* 0x0000000e260e7224 */ /* 0x000fe200078e02ff */
[----:B------:R-:W-:Y:S01]  /*63e0*/  I2IP.S8.S32.SAT R41, R11, R10, RZ ;  /* 0x0000000a0b297239 */ /* 0x000fe200000014ff */
[----:B------:R-:W-:Y:S01]  /*63f0*/  IMAD R12, R40, R39, R12 ;  /* 0x00000027280c7224 */ /* 0x000fe200078e020c */
[----:B------:R-:W-:Y:S01]  /*6400*/  I2IP.S8.S32.SAT R40, R5, R4, R33 ;  /* 0x0000000405287239 */ /* 0x000fe20000001421 */
[----:B------:R-:W-:Y:S01]  /*6410*/  IMAD R15, R38, R15, RZ ;  /* 0x0000000f260f7224 */ /* 0x000fe200078e02ff */
[----:B------:R-:W-:Y:S01]  /*6420*/  I2IP.S8.S32.SAT R41, R9, R8, R41 ;  /* 0x0000000809297239 */ /* 0x000fe20000001429 */
[-C--:B------:R-:W-:Y:S01]  /*6430*/  IMAD R13, R32, R39.reuse, R13 ;  /* 0x00000027200d7224 */ /* 0x080fe200078e020d */
[----:B------:R-:W-:Y:S01]  /*6440*/  SHF.R.S32.HI R10, RZ, 0x18, R61 ;  /* 0x00000018ff0a7819 */ /* 0x000fe2000001143d */
[----:B------:R-:W-:Y:S01]  /*6450*/  IMAD R16, R38, R16, RZ ;  /* 0x0000001026107224 */ /* 0x000fe200078e02ff */
[----:B------:R-:W-:Y:S01]  /*6460*/  SHF.R.S32.HI R5, RZ, 0x18, R58 ;  /* 0x00000018ff057819 */ /* 0x000fe2000001143a */
[----:B------:R-:W-:Y:S01]  /*6470*/  IMAD R14, R6, R39, R14 ;  /* 0x00000027060e7224 */ /* 0x000fe200078e020e */
[----:B------:R-:W-:Y:S01]  /*6480*/  SHF.R.S32.HI R11, RZ, 0x18, R60 ;  /* 0x00000018ff0b7819 */ /* 0x000fe2000001143c */
[----:B------:R-:W-:Y:S01]  /*6490*/  IMAD R17, R38, R17, RZ ;  /* 0x0000001126117224 */ /* 0x000fe200078e02ff */
[----:B------:R-:W-:Y:S01]  /*64a0*/  SHF.R.S32.HI R6, RZ, 0x18, R57 ;  /* 0x00000018ff067819 */ /* 0x000fe20000011439 */
[-C--:B------:R-:W-:Y:S02]  /*64b0*/  IMAD R15, R42, R39.reuse, R15 ;  /* 0x000000272a0f7224 */ /* 0x080fe400078e020f */
[C---:B------:R-:W-:Y:S02]  /*64c0*/  IMAD R18, R38.reuse, R18, RZ ;  /* 0x0000001226127224 */ /* 0x040fe400078e02ff */
[----:B------:R-:W-:Y:S01]  /*64d0*/  IMAD R16, R7, R39, R16 ;  /* 0x0000002707107224 */ /* 0x000fe200078e0210 */
[----:B------:R-:W-:Y:S01]  /*64e0*/  I2IP.S8.S32.SAT R14, R15, R14, RZ ;  /* 0x0000000e0f0e7239 */ /* 0x000fe200000014ff */
[----:B------:R-:W-:Y:S01]  /*64f0*/  IMAD R19, R38, R19, RZ ;  /* 0x0000001326137224 */ /* 0x000fe200078e02ff */
[----:B------:R-:W-:Y:S01]  /*6500*/  SHF.R.S32.HI R7, RZ, 0x18, R48 ;  /* 0x00000018ff077819 */ /* 0x000fe20000011430 */
[-C--:B------:R-:W-:Y:S01]  /*6510*/  IMAD R17, R10, R39.reuse, R17 ;  /* 0x000000270a117224 */ /* 0x080fe200078e0211 */
[----:B------:R-:W-:Y:S01]  /*6520*/  I2IP.S8.S32.SAT R42, R13, R12, R14 ;  /* 0x0000000c0d2a7239 */ /* 0x000fe2000000140e */
[-C--:B------:R-:W-:Y:S02]  /*6530*/  IMAD R18, R11, R39.reuse, R18 ;  /* 0x000000270b127224 */ /* 0x080fe400078e0212 */
[----:B------:R-:W-:Y:S02]  /*6540*/  IMAD.MOV.U32 R4, RZ, RZ, R59 ;  /* 0x000000ffff047224 */ /* 0x000fe400078e003b */
[-C--:B------:R-:W-:Y:S02]  /*6550*/  IMAD R19, R43, R39.reuse, R19 ;  /* 0x000000272b137224 */ /* 0x080fe400078e0213 */
[----:B------:R-:W-:Y:S02]  /*6560*/  IMAD R3, R38, R22, RZ ;  /* 0x0000001626037224 */ /* 0x000fe400078e02ff */
[----:B------:R-:W-:Y:S01]  /*6570*/  IMAD R0, R4, R39, R0 ;  /* 0x0000002704007224 */ /* 0x000fe200078e0200 */
[----:B------:R-:W-:Y:S01]  /*6580*/  I2IP.S8.S32.SAT R18, R19, R18, RZ ;  /* 0x0000001213127239 */ /* 0x000fe200000014ff */
[----:B------:R-:W-:Y:S01]  /*6590*/  IMAD R23, R38, R23, RZ ;  /* 0x0000001726177224 */ /* 0x000fe200078e02ff */
[----:B------:R-:W-:Y:S01]  /*65a0*/  MOV R4, R56 ;  /* 0x0000003800047202 */ /* 0x000fe20000000f00 */
[-C--:B------:R-:W-:Y:S01]  /*65b0*/  IMAD R2, R5, R39.reuse, R2 ;  /* 0x0000002705027224 */ /* 0x080fe200078e0202 */
[----:B------:R-:W-:Y:S01]  /*65c0*/  I2IP.S8.S32.SAT R43, R17, R16, R18 ;  /* 0x00000010112b7239 */ /* 0x000fe20000001412 */
[-C--:B------:R-:W-:Y:S01]  /*65d0*/  IMAD R3, R6, R39.reuse, R3 ;  /* 0x0000002706037224 */ /* 0x080fe200078e0203 */
[----:B------:R-:W-:Y:S01]  /*65e0*/  SHF.R.S32.HI R5, RZ, 0x18, R55 ;  /* 0x00000018ff057819 */ /* 0x000fe20000011437 */
[-C--:B------:R-:W-:Y:S01]  /*65f0*/  IMAD R23, R44, R39.reuse, R23 ;  /* 0x000000272c177224 */ /* 0x080fe200078e0217 */
[----:B------:R-:W-:Y:S01]  /*6600*/  SHF.R.S32.HI R6, RZ, 0x18, R54 ;  /* 0x00000018ff067819 */ /* 0x000fe20000011436 */
[----:B------:R-:W-:Y:S01]  /*6610*/  IMAD R22, R38, R26, RZ ;  /* 0x0000001a26167224 */ /* 0x000fe200078e02ff */
[----:B------:R1:W-:Y:S01]  /*6620*/  STS.128 [R79+UR44+0x1200], R40 ;  /* 0x001200284f007988 */ /* 0x0003e20008000c2c */
[----:B------:R-:W-:Y:S01]  /*6630*/  IMAD R20, R4, R39, R20 ;  /* 0x0000002704147224 */ /* 0x000fe200078e0214 */
[----:B------:R-:W-:Y:S01]  /*6640*/  I2IP.S8.S32.SAT R3, R23, R3, RZ ;  /* 0x0000000317037239 */ /* 0x000fe200000014ff */
[----:B------:R-:W-:Y:S01]  /*6650*/  IMAD R27, R38, R27, RZ ;  /* 0x0000001b261b7224 */ /* 0x000fe200078e02ff */
[----:B------:R-:W-:Y:S01]  /*6660*/  MOV R4, R53 ;  /* 0x0000003500047202 */ /* 0x000fe20000000f00 */
[-C--:B------:R-:W-:Y:S01]  /*6670*/  IMAD R21, R5, R39.reuse, R21 ;  /* 0x0000002705157224 */ /* 0x080fe200078e0215 */
[----:B------:R-:W-:Y:S01]  /*6680*/  SHF.R.S32.HI R5, RZ, 0x18, R52 ;  /* 0x00000018ff057819 */ /* 0x000fe20000011434 */
[-C--:B------:R-:W-:Y:S01]  /*6690*/  IMAD R22, R6, R39.reuse, R22 ;  /* 0x0000002706167224 */ /* 0x080fe200078e0216 */
[----:B------:R-:W-:Y:S01]  /*66a0*/  SHF.R.S32.HI R6, RZ, 0x18, R49 ;  /* 0x00000018ff067819 */ /* 0x000fe20000011431 */
[-C--:B------:R-:W-:Y:S02]  /*66b0*/  IMAD R27, R45, R39.reuse, R27 ;  /* 0x000000272d1b7224 */ /* 0x080fe400078e021b */
[-C--:B------:R-:W-:Y:S01]  /*66c0*/  IMAD R24, R4, R39.reuse, R24 ;  /* 0x0000002704187224 */ /* 0x080fe200078e0218 */
[----:B------:R-:W-:Y:S01]  /*66d0*/  SHF.R.S32.HI R4, RZ, 0x18, R51 ;  /* 0x00000018ff047819 */ /* 0x000fe20000011433 */
[C---:B------:R-:W-:Y:S02]  /*66e0*/  IMAD R26, R38.reuse, R30, RZ ;  /* 0x0000001e261a7224 */ /* 0x040fe400078e02ff */
[----:B------:R-:W-:Y:S01]  /*66f0*/  IMAD R25, R5, R39, R25 ;  /* 0x0000002705197224 */ /* 0x000fe200078e0219 */
[----:B------:R-:W-:Y:S01]  /*6700*/  MOV R5, R50 ;  /* 0x0000003200057202 */ /* 0x000fe20000000f00 */
[----:B------:R-:W-:Y:S02]  /*6710*/  IMAD R31, R38, R31, RZ ;  /* 0x0000001f261f7224 */ /* 0x000fe400078e02ff */
[-C--:B------:R-:W-:Y:S01]  /*6720*/  IMAD R26, R4, R39.reuse, R26 ;  /* 0x00000027041a7224 */ /* 0x080fe200078e021a */
[----:B------:R-:W-:Y:S01]  /*6730*/  I2IP.S8.S32.SAT R4, R2, R0, R3 ;  /* 0x0000000002047239 */ /* 0x000fe20000001403 */
[-C--:B------:R-:W-:Y:S02]  /*6740*/  IMAD R31, R46, R39.reuse, R31 ;  /* 0x000000272e1f7224 */ /* 0x080fe400078e021f */
[-C--:B------:R-:W-:Y:S01]  /*6750*/  IMAD R28, R5, R39.reuse, R28 ;  /* 0x00000027051c7224 */ /* 0x080fe200078e021c */
[----:B------:R-:W-:Y:S01]  /*6760*/  I2IP.S8.S32.SAT R5, R27, R22, RZ ;  /* 0x000000161b057239 */ /* 0x000fe200000014ff */
[----:B------:R-:W-:Y:S02]  /*6770*/  IMAD R30, R38, R34, RZ ;  /* 0x00000022261e7224 */ /* 0x000fe400078e02ff */
[----:B------:R-:W-:Y:S01]  /*6780*/  IMAD R29, R6, R39, R29 ;  /* 0x00000027061d7224 */ /* 0x000fe200078e021d */
[----:B------:R-:W-:Y:S01]  /*6790*/  I2IP.S8.S32.SAT R6, R31, R26, RZ ;  /* 0x0000001a1f067239 */ /* 0x000fe200000014ff */
[----:B------:R-:W-:Y:S01]  /*67a0*/  IMAD R35, R38, R35, RZ ;  /* 0x0000002326237224 */ /* 0x000fe200078e02ff */
[----:B------:R-:W-:Y:S01]  /*67b0*/  I2IP.S8.S32.SAT R5, R21, R20, R5 ;  /* 0x0000001415057239 */ /* 0x000fe20000001405 */
[-C--:B------:R-:W-:Y:S01]  /*67c0*/  IMAD R30, R7, R39.reuse, R30 ;  /* 0x00000027071e7224 */ /* 0x080fe200078e021e */
[----:B------:R-:W-:Y:S01]  /*67d0*/  I2IP.S8.S32.SAT R6, R25, R24, R6 ;  /* 0x0000001819067239 */ /* 0x000fe20000001406 */
[----:B------:R-:W-:Y:S05]  /*67e0*/  IMAD R35, R47, R39, R35 ;  /* 0x000000272f237224 */ /* 0x000fea00078e0223 */
[----:B------:R-:W-:Y:S04]  /*67f0*/  I2IP.S8.S32.SAT R7, R35, R30, RZ ;  /* 0x0000001e23077239 */ /* 0x000fe800000014ff */
[----:B------:R-:W-:Y:S05]  /*6800*/  I2IP.S8.S32.SAT R7, R29, R28, R7 ;  /* 0x0000001c1d077239 */ /* 0x000fea0000001407 */
[----:B------:R1:W-:Y:S01]  /*6810*/  STS.128 [R78+0x1010], R4 ;  /* 0x001010044e007388 */ /* 0x0003e20000000c00 */
[----:B------:R-:W-:Y:S01]  /*6820*/  @!PT LDS RZ, [RZ] ;  /* 0x00000000fffff984 */ /* 0x000fe20000000800 */
[----:B------:R-:W-:Y:S01]  /*6830*/  @!PT LDS RZ, [RZ] ;  /* 0x00000000fffff984 */ /* 0x000fe20000000800 */
[----:B------:R-:W-:Y:S01]  /*6840*/  @!PT LDS RZ, [RZ] ;  /* 0x00000000fffff984 */ /* 0x000fe20000000800 */
[----:B------:R-:W-:Y:S01]  /*6850*/  @!PT LDS RZ, [RZ] ;  /* 0x00000000fffff984 */ /* 0x000fe20000000800 */
[----:B------:R3:W-:Y:S07]  /*6860*/  MEMBAR.ALL.CTA ;  /* 0x0000000000007992 */ /* 0x0007ee0000008000 */
[----:B---3--:R-:W3:Y:S02]  /*6870*/  FENCE.VIEW.ASYNC.S ;  /* 0x00000000000073c6 */ /* 0x008ee40000000000 */
[----:B---3--:R-:W-:Y:S06]  /*6880*/  BAR.SYNC.DEFER_BLOCKING 0x1, 0x80 ;  /* 0x0042000000007b1d */ /* 0x008fec0000010000 */
[----:B------:R-:W-:Y:S05]  /*6890*/  @P0 BRA `(.L_x_101) ;  /* 0x0000000000300947 */ /* 0x000fea0003800000 */
[----:B------:R-:W-:Y:S02]  /*68a0*/  UIADD3 UR4, UPT, UPT, UR44, 0x1200, URZ ;  /* 0x000012002c047890 */ /* 0x000fe4000fffe0ff */
[----:B------:R-:W-:Y:S02]  /*68b0*/  USHF.L.U32 UR9, UR45, 0x6, URZ ;  /* 0x000000062d097899 */ /* 0x000fe400080006ff */
[----:B------:R-:W-:Y:S02]  /*68c0*/  USHF.L.U32 UR10, UR46, 0x6, URZ ;  /* 0x000000062e0a7899 */ /* 0x000fe400080006ff */
[----:B------:R-:W-:Y:S01]  /*68d0*/  MOV R86, UR4 ;  /* 0x0000000400567c02 */ /* 0x000fe20008000f00 */
[----:B------:R-:W-:Y:S01]  /*68e0*/  UIADD3 UR4, UP0, UPT, UR62, 0x680, URZ ;  /* 0x000006803e047890 */ /* 0x000fe2000ff1e0ff */
[----:B------:R-:W-:Y:S02]  /*68f0*/  UMOV UR11, UR36 ;  /* 0x00000024000b7c82 */ /* 0x000fe40008000000 */
[----:B------:R-:W-:Y:S01]  /*6900*/  R2UR UR8, R86 ;  /* 0x00000000560872ca */ /* 0x000fe200000e0000 */
[----:B------:R-:W-:Y:S11]  /*6910*/  UIADD3.X UR5, UPT, UPT, URZ, UR63, URZ, UP0, !UPT ;  /* 0x0000003fff057290 */ /* 0x000ff600087fe4ff */
[----:B------:R-:W-:Y:S01]  /*6920*/  @!UPT UIADD3 URZ, UPT, UPT, URZ, URZ, URZ ;  /* 0x000000fffffff290 */ /* 0x000fe2000fffe0ff */
[----:B------:R3:W-:Y:S01]  /*6930*/  UTMASTG.3D [UR8], [UR4] ;  /* 0x00000008040073b5 */ /* 0x0007e20008010000 */
[----:B------:R0:W-:Y:S01]  /*6940*/  UTMACMDFLUSH ;  /* 0x00000000000079b7 */ /* 0x0001e20000000000 */
[----:B---3--:R-:W-:Y:S04]  /*6950*/  DEPBAR.LE SB0, 0x0 ;  /* 0x000080000000791a */ /* 0x008fe80000000000 */
.L_x_101:
[----:B------:R-:W-:Y:S05]  /*6960*/  BSYNC.RECONVERGENT B0 ;  /* 0x0000000000007941 */ /* 0x000fea0003800200 */
.L_x_100:
[----:B------:R-:W-:Y:S01]  /*6970*/  BAR.SYNC.DEFER_BLOCKING 0x1, 0x80 ;  /* 0x0042000000007b1d */ /* 0x000fe20000010000 */
[----:B------:R-:W-:Y:S01]  /*6980*/  ISETP.NE.AND P0, PT, R82, 0x2, PT ;  /* 0x000000025200780c */ /* 0x000fe20003f05270 */
[----:B------:R-:W-:Y:S01]  /*6990*/  UISETP.NE.AND UP0, UPT, UR47, URZ, UPT ;  /* 0x000000ff2f00728c */ /* 0x000fe2000bf05270 */
[----:B------:R-:W-:Y:S01]  /*69a0*/  ISETP.NE.AND P1, PT, R36, 0x4, PT ;  /* 0x000000042400780c */ /* 0x000fe20003f25270 */
[----:B------:R-:W-:Y:S01]  /*69b0*/  UIADD3 UR45, UPT, UPT, UR37, UR60, URZ ;  /* 0x0000003c252d7290 */ /* 0x000fe2000fffe0ff */
[----:B------:R-:W-:Y:S01]  /*69c0*/  SEL R2, RZ, 0x1, P0 ;  /* 0x00000001ff027807 */ /* 0x000fe20000000000 */
[----:B------:R-:W-:Y:S01]  /*69d0*/  UIADD3 UR46, UPT, UPT, UR38, UR57, URZ ;  /* 0x00000039262e7290 */ /* 0x000fe2000fffe0ff */
[----:B------:R-:W-:Y:S02]  /*69e0*/  SEL R0, RZ, 0x1, P1 ;  /* 0x00000001ff007807 */ /* 0x000fe40000800000 */
[----:B------:R-:W-:Y:S02]  /*69f0*/  LOP3.LUT R84, R84, R2, RZ, 0x3c, !PT ;  /* 0x0000000254547212 */ /* 0x000fe400078e3cff */
[----:B------:R-:W-:Y:S02]  /*6a00*/  LOP3.LUT R85, R85, R0, RZ, 0x3c, !PT ;  /* 0x0000000055557212 */ /* 0x000fe400078e3cff */
[----:B------:R-:W-:Y:S02]  /*6a10*/  SEL R82, R82, RZ, P0 ;  /* 0x000000ff52527207 */ /* 0x000fe40000000000 */
[----:B------:R-:W-:Y:S01]  /*6a20*/  SEL R36, R36, RZ, P1 ;  /* 0x000000ff24247207 */ /* 0x000fe20000800000 */
[----:B------:R-:W-:Y:S01]  /*6a30*/  UMOV UR36, UR51 ;  /* 0x0000003300247c82 */ /* 0x000fe20008000000 */
[----:B------:R-:W-:Y:S05]  /*6a40*/  BRA.U UP0, `(.L_x_102) ;  /* 0xffffffe500107547 */ /* 0x000fea000b83ffff */
[----:B------:R-:W-:Y:S05]  /*6a50*/  EXIT ;  /* 0x000000000000794d */ /* 0x000fea0003800000 */
.L_x_24:
[----:B--2---:R2:W3:Y:S02]  /*6a60*/  SYNCS.PHASECHK.TRANS64.TRYWAIT P0, [R0+URZ+0xe0], R2 ;  /* 0x0000e002000075a7 */ /* 0x0044e400080011ff */
[----:B---3--:R-:W-:Y:S05]  /*6a70*/  @!P0 NANOSLEEP.SYNCS 0x989680 ;  /* 0x009896800000895d */ /* 0x008fea0003900000 */
[----:B------:R-:W3:Y:S02]  /*6a80*/  @!P0 SYNCS.PHASECHK.TRANS64 P0, [R0+URZ+0xe0], R2 ;  /* 0x0000e002000085a7 */ /* 0x000ee400080010ff */
[----:B---3--:R-:W-:Y:S05]  /*6a90*/  @!P0 BRA `(.L_x_24) ;  /* 0xfffffffc00f08947 */ /* 0x008fea000383ffff */
[----:B------:R-:W-:Y:S05]  /*6aa0*/  BRA `(.L_x_103) ;  /* 0xffffffac00b47947 */ /* 0x000fea000383ffff */
.L_x_27:
[----:B-1----:R-:W-:-:S07]  /*6ab0*/  MOV R0, UR33 ;  /* 0x0000002100007c02 */ /* 0x002fce0008000f00 */
.L_x_104:
[----:B-1----:R1:W2:Y:S02]  /*6ac0*/  SYNCS.PHASECHK.TRANS64.TRYWAIT P0, [R0+URZ+0x28], R3 ;  /* 0x00002803000075a7 */ /* 0x0022a400080011ff */
[----:B--2---:R-:W-:Y:S05]  /*6ad0*/  @!P0 NANOSLEEP.SYNCS 0x989680 ;  /* 0x009896800000895d */ /* 0x004fea0003900000 */
[----:B------:R-:W2:Y:S02]  /*6ae0*/  @!P0 SYNCS.PHASECHK.TRANS64 P0, [R0+URZ+0x28], R3 ;  /* 0x00002803000085a7 */ /* 0x000ea400080010ff */
[----:B--2---:R-:W-:Y:S05]  /*6af0*/  @!P0 BRA `(.L_x_104) ;  /* 0xfffffffc00f08947 */ /* 0x004fea000383ffff */
[----:B------:R-:W-:Y:S05]  /*6b00*/  BRA `(.L_x_26) ;  /* 0xffffffb000007947 */ /* 0x000fea000383ffff */
.L_x_34:
[----:B-1----:R-:W-:-:S07]  /*6b10*/  MOV R0, UR17 ;  /* 0x0000001100007c02 */ /* 0x002fce0008000f00 */
.L_x_105:
[----:B-1----:R1:W2:Y:S02]  /*6b20*/  SYNCS.PHASECHK.TRANS64.TRYWAIT P0, [R0+URZ+0x28], R3 ;  /* 0x00002803000075a7 */ /* 0x0022a400080011ff */
[----:B--2---:R-:W-:Y:S05]  /*6b30*/  @!P0 NANOSLEEP.SYNCS 0x989680 ;  /* 0x009896800000895d */ /* 0x004fea0003900000 */
[----:B------:R-:W2:Y:S02]  /*6b40*/  @!P0 SYNCS.PHASECHK.TRANS64 P0, [R0+URZ+0x28], R3 ;  /* 0x00002803000085a7 */ /* 0x000ea400080010ff */
[----:B--2---:R-:W-:Y:S05]  /*6b50*/  @!P0 BRA `(.L_x_105) ;  /* 0xfffffffc00f08947 */ /* 0x004fea000383ffff */
[----:B------:R-:W-:Y:S05]  /*6b60*/  BRA `(.L_x_33) ;  /* 0xffffffb000c47947 */ /* 0x000fea000383ffff */
.L_x_39:
[----:B-1----:R1:W2:Y:S02]  /*6b70*/  SYNCS.PHASECHK.TRANS64.TRYWAIT P0, [R3+URZ+0x70], R0 ;  /* 0x00007000030075a7 */ /* 0x0022a400080011ff */
[----:B--2---:R-:W-:Y:S05]  /*6b80*/  @!P0 NANOSLEEP.SYNCS 0x989680 ;  /* 0x009896800000895d */ /* 0x004fea0003900000 */
[----:B------:R-:W2:Y:S02]  /*6b90*/  @!P0 SYNCS.PHASECHK.TRANS64 P0, [R3+URZ+0x70], R0 ;  /* 0x00007000030085a7 */ /* 0x000ea400080010ff */
[----:B--2---:R-:W-:Y:S05]  /*6ba0*/  @!P0 BRA `(.L_x_39) ;  /* 0xfffffffc00f08947 */ /* 0x004fea000383ffff */
[----:B------:R-:W-:Y:S05]  /*6bb0*/  BRA `(.L_x_106) ;  /* 0xffffffb400707947 */ /* 0x000fea000383ffff */
.L_x_43:
[----:B------:R-:W-:-:S07]  /*6bc0*/  MOV R0, UR4 ;  /* 0x0000000400007c02 */ /* 0x000fce0008000f00 */
.L_x_107:
[----:B-1----:R1:W2:Y:S02]  /*6bd0*/  SYNCS.PHASECHK.TRANS64.TRYWAIT P0, [R0+URZ], R2 ;  /* 0x00000002000075a7 */ /* 0x0022a400080011ff */
[----:B--2---:R-:W-:Y:S05]  /*6be0*/  @!P0 NANOSLEEP.SYNCS 0x989680 ;  /* 0x009896800000895d */ /* 0x004fea0003900000 */
[----:B------:R-:W2:Y:S02]  /*6bf0*/  @!P0 SYNCS.PHASECHK.TRANS64 P0, [R0+URZ], R2 ;  /* 0x00000002000085a7 */ /* 0x000ea400080010ff */
[----:B--2---:R-:W-:Y:S05]  /*6c00*/  @!P0 BRA `(.L_x_107) ;  /* 0xfffffffc00f08947 */ /* 0x004fea000383ffff */
[----:B------:R-:W-:Y:S05]  /*6c10*/  BRA `(.L_x_108) ;  /* 0xffffffbc00147947 */ /* 0x000fea000383ffff */
.L_x_44:
[----:B------:R-:W-:-:S07]  /*6c20*/  MOV R0, UR5 ;  /* 0x0000000500007c02 */ /* 0x000fce0008000f00 */
.L_x_109:
[----:B-1----:R1:W2:Y:S02]  /*6c30*/  SYNCS.PHASECHK.TRANS64.TRYWAIT P0, [R0+URZ], R3 ;  /* 0x00000003000075a7 */ /* 0x0022a400080011ff */
[----:B--2---:R-:W-:Y:S05]  /*6c40*/  @!P0 NANOSLEEP.SYNCS 0x989680 ;  /* 0x009896800000895d */ /* 0x004fea0003900000 */
[----:B------:R-:W2:Y:S02]  /*6c50*/  @!P0 SYNCS.PHASECHK.TRANS64 P0, [R0+URZ], R3 ;  /* 0x00000003000085a7 */ /* 0x000ea400080010ff */
[----:B--2---:R-:W-:Y:S05]  /*6c60*/  @!P0 BRA `(.L_x_109) ;  /* 0xfffffffc00f08947 */ /* 0x004fea000383ffff */
[----:B------:R-:W-:Y:S05]  /*6c70*/  BRA `(.L_x_110) ;  /* 0xffffffbc00207947 */ /* 0x000fea000383ffff */
.L_x_45:
[----:B------:R-:W-:-:S07]  /*6c80*/  MOV R0, UR5 ;  /* 0x0000000500007c02 */ /* 0x000fce0008000f00 */
.L_x_111:
[----:B-1----:R1:W2:Y:S02]  /*6c90*/  SYNCS.PHASECHK.TRANS64.TRYWAIT P0, [R0+URZ], R3 ;  /* 0x00000003000075a7 */ /* 0x0022a400080011ff */
[----:B--2---:R-:W-:Y:S05]  /*6ca0*/  @!P0 NANOSLEEP.SYNCS 0x989680 ;  /* 0x009896800000895d */ /* 0x004fea0003900000 */
[----:B------:R-:W2:Y:S02]  /*6cb0*/  @!P0 SYNCS.PHASECHK.TRANS64 P0, [R0+URZ], R3 ;  /* 0x00000003000085a7 */ /* 0x000ea400080010ff */
[----:B--2---:R-:W-:Y:S05]  /*6cc0*/  @!P0 BRA `(.L_x_111) ;  /* 0xfffffffc00f08947 */ /* 0x004fea000383ffff */
[----:B------:R-:W-:Y:S05]  /*6cd0*/  BRA `(.L_x_112) ;  /* 0xffffffbc002c7947 */ /* 0x000fea000383ffff */
.L_x_46:
[----:B------:R-:W-:-:S07]  /*6ce0*/  MOV R0, UR5 ;  /* 0x0000000500007c02 */ /* 0x000fce0008000f00 */
.L_x_113:
[----:B-1----:R1:W2:Y:S02]  /*6cf0*/  SYNCS.PHASECHK.TRANS64.TRYWAIT P0, [R0+URZ], R3 ;  /* 0x00000003000075a7 */ /* 0x0022a400080011ff */
[----:B--2---:R-:W-:Y:S05]  /*6d00*/  @!P0 NANOSLEEP.SYNCS 0x989680 ;  /* 0x009896800000895d */ /* 0x004fea0003900000 */
[----:B------:R-:W2:Y:S02]  /*6d10*/  @!P0 SYNCS.PHASECHK.TRANS64 P0, [R0+URZ], R3 ;  /* 0x00000003000085a7 */ /* 0x000ea400080010ff */
[----:B--2---:R-:W-:Y:S05]  /*6d20*/  @!P0 BRA `(.L_x_113) ;  /* 0xfffffffc00f08947 */ /* 0x004fea000383ffff */
[----:B------:R-:W-:Y:S05]  /*6d30*/  BRA `(.L_x_114) ;  /* 0xffffffbc00387947 */ /* 0x000fea000383ffff */
.L_x_49:
[----:B--2---:R2:W3:Y:S02]  /*6d40*/  SYNCS.PHASECHK.TRANS64.TRYWAIT P0, [R2+URZ+0xd0], R4 ;  /* 0x0000d004020075a7 */ /* 0x0044e400080011ff */
[----:B---3--:R-:W-:Y:S05]  /*6d50*/  @!P0 NANOSLEEP.SYNCS 0x989680 ;  /* 0x009896800000895d */ /* 0x008fea0003900000 */
[----:B------:R-:W3:Y:S02]  /*6d60*/  @!P0 SYNCS.PHASECHK.TRANS64 P0, [R2+URZ+0xd0], R4 ;  /* 0x0000d004020085a7 */ /* 0x000ee400080010ff */
[----:B---3--:R-:W-:Y:S05]  /*6d70*/  @!P0 BRA `(.L_x_49) ;  /* 0xfffffffc00f08947 */ /* 0x008fea000383ffff */
[----:B------:R-:W-:Y:S05]  /*6d80*/  BRA `(.L_x_115) ;  /* 0xffffffbc00947947 */ /* 0x000fea000383ffff */
.L_x_50:
[----:B------:R-:W-:-:S07]  /*6d90*/  MOV R2, UR4 ;  /* 0x0000000400027c02 */ /* 0x000fce0008000f00 */
.L_x_116:
[----:B--2---:R2:W3:Y:S02]  /*6da0*/  SYNCS.PHASECHK.TRANS64.TRYWAIT P0, [R2+URZ+0x80], R5 ;  /* 0x00008005020075a7 */ /* 0x0044e400080011ff */
[----:B---3--:R-:W-:Y:S05]  /*6db0*/  @!P0 NANOSLEEP.SYNCS 0x989680 ;  /* 0x009896800000895d */ /* 0x008fea0003900000 */
[----:B------:R-:W3:Y:S02]  /*6dc0*/  @!P0 SYNCS.PHASECHK.TRANS64 P0, [R2+URZ+0x80], R5 ;  /* 0x00008005020085a7 */ /* 0x000ee400080010ff */
[----:B---3--:R-:W-:Y:S05]  /*6dd0*/  @!P0 BRA `(.L_x_116) ;  /* 0xfffffffc00f08947 */ /* 0x008fea000383ffff */
[----:B------:R-:W-:Y:S05]  /*6de0*/  BRA `(.L_x_117) ;  /* 0xffffffbc00a47947 */ /* 0x000fea000383ffff */
.L_x_51:
[----:B--2---:R2:W3:Y:S02]  /*6df0*/  SYNCS.PHASECHK.TRANS64.TRYWAIT P1, [R2+URZ+0x70], R4 ;  /* 0x00007004020075a7 */ /* 0x0044e400080211ff */
[----:B---3--:R-:W-:Y:S05]  /*6e00*/  @!P1 NANOSLEEP.SYNCS 0x989680 ;  /* 0x009896800000995d */ /* 0x008fea0003900000 */
[----:B------:R-:W3:Y:S02]  /*6e10*/  @!P1 SYNCS.PHASECHK.TRANS64 P1, [R2+URZ+0x70], R4 ;  /* 0x00007004020095a7 */ /* 0x000ee400080210ff */
[----:B---3--:R-:W-:Y:S05]  /*6e20*/  @!P1 BRA `(.L_x_51) ;  /* 0xfffffffc00f09947 */ /* 0x008fea000383ffff */
[----:B------:R-:W-:Y:S05]  /*6e30*/  BRA `(.L_x_118) ;  /* 0xffffffbc00d47947 */ /* 0x000fea000383ffff */
.L_x_54:
[----:B------:R-:W-:-:S07]  /*6e40*/  MOV R0, UR4 ;  /* 0x0000000400007c02 */ /* 0x000fce0008000f00 */
.L_x_119:
[----:B--2---:R2:W3:Y:S02]  /*6e50*/  SYNCS.PHASECHK.TRANS64.TRYWAIT P0, [R0+URZ+0x80], R2 ;  /* 0x00008002000075a7 */ /* 0x0044e400080011ff */
[----:B---3--:R-:W-:Y:S05]  /*6e60*/  @!P0 NANOSLEEP.SYNCS 0x989680 ;  /* 0x009896800000895d */ /* 0x008fea0003900000 */
[----:B------:R-:W3:Y:S02]  /*6e70*/  @!P0 SYNCS.PHASECHK.TRANS64 P0, [R0+URZ+0x80], R2 ;  /* 0x00008002000085a7 */ /* 0x000ee400080010ff */
[----:B---3--:R-:W-:Y:S05]  /*6e80*/  @!P0 BRA `(.L_x_119) ;  /* 0xfffffffc00f08947 */ /* 0x008fea000383ffff */
[----:B------:R-:W-:Y:S05]  /*6e90*/  BRA `(.L_x_53) ;  /* 0xffffffc000287947 */ /* 0x000fea000383ffff */
.L_x_61:
[----:B-1----:R1:W2:Y:S02]  /*6ea0*/  SYNCS.PHASECHK.TRANS64.TRYWAIT P1, [R0+URZ+0x70], R2 ;  /* 0x00007002000075a7 */ /* 0x0022a400080211ff */
[----:B--2---:R-:W-:Y:S05]  /*6eb0*/  @!P1 NANOSLEEP.SYNCS 0x989680 ;  /* 0x009896800000995d */ /* 0x004fea0003900000 */
[----:B------:R-:W2:Y:S02]  /*6ec0*/  @!P1 SYNCS.PHASECHK.TRANS64 P1, [R0+URZ+0x70], R2 ;  /* 0x00007002000095a7 */ /* 0x000ea400080210ff */
[----:B--2---:R-:W-:Y:S05]  /*6ed0*/  @!P1 BRA `(.L_x_61) ;  /* 0xfffffffc00f09947 */ /* 0x004fea000383ffff */
[----:B------:R-:W-:Y:S05]  /*6ee0*/  BRA `(.L_x_120) ;  /* 0xffffffc4009c7947 */ /* 0x000fea000383ffff */
.L_x_62:
[----:B------:R-:W-:-:S07]  /*6ef0*/  MOV R2, UR31 ;  /* 0x0000001f00027c02 */ /* 0x000fce0008000f00 */
.L_x_121:
[----:B-1----:R1:W2:Y:S02]  /*6f00*/  SYNCS.PHASECHK.TRANS64.TRYWAIT P0, [R2+URZ+0xb0], R0 ;  /* 0x0000b000020075a7 */ /* 0x0022a400080011ff */
[----:B--2---:R-:W-:Y:S05]  /*6f10*/  @!P0 NANOSLEEP.SYNCS 0x989680 ;  /* 0x009896800000895d */ /* 0x004fea0003900000 */
[----:B------:R-:W2:Y:S02]  /*6f20*/  @!P0 SYNCS.PHASECHK.TRANS64 P0, [R2+URZ+0xb0], R0 ;  /* 0x0000b000020085a7 */ /* 0x000ea400080010ff */
[----:B--2---:R-:W-:Y:S05]  /*6f30*/  @!P0 BRA `(.L_x_121) ;  /* 0xfffffffc00f08947 */ /* 0x004fea000383ffff */
[----:B------:R-:W-:Y:S05]  /*6f40*/  BRA `(.L_x_122) ;  /* 0xffffffc400ec7947 */ /* 0x000fea000383ffff */
.L_x_65:
[----:B------:R-:W-:Y:S07]  /*6f50*/  MOV R0, UR5 ;  /* 0x0000000500007c02 */ /* 0x000fee0008000f00 */
.L_x_123:
[----:B-1----:R1:W2:Y:S02]  /*6f60*/  SYNCS.PHASECHK.TRANS64.TRYWAIT P0, [R0+URZ], R2 ;  /* 0x00000002000075a7 */ /* 0x0022a400080011ff */
[----:B--2---:R-:W-:Y:S05]  /*6f70*/  @!P0 NANOSLEEP.SYNCS 0x989680 ;  /* 0x009896800000895d */ /* 0x004fea0003900000 */
[----:B------:R-:W2:Y:S02]  /*6f80*/  @!P0 SYNCS.PHASECHK.TRANS64 P0, [R0+URZ], R2 ;  /* 0x00000002000085a7 */ /* 0x000ea400080010ff */
[----:B--2---:R-:W-:Y:S05]  /*6f90*/  @!P0 BRA `(.L_x_123) ;  /* 0xfffffffc00f08947 */ /* 0x004fea000383ffff */
[----:B------:R-:W-:Y:S05]  /*6fa0*/  BRA `(.L_x_64) ;  /* 0xffffffc800087947 */ /* 0x000fea000383ffff */
.L_x_68:
[----:B------:R-:W-:-:S07]  /*6fb0*/  MOV R0, UR4 ;  /* 0x0000000400007c02 */ /* 0x000fce0008000f00 */
.L_x_124:
[----:B--2---:R2:W4:Y:S02]  /*6fc0*/  SYNCS.PHASECHK.TRANS64.TRYWAIT P0, [R0+URZ], R2 ;  /* 0x00000002000075a7 */ /* 0x00452400080011ff */
[----:B----4-:R-:W-:Y:S05]  /*6fd0*/  @!P0 NANOSLEEP.SYNCS 0x989680 ;  /* 0x009896800000895d */ /* 0x010fea0003900000 */
[----:B------:R-:W4:Y:S02]  /*6fe0*/  @!P0 SYNCS.PHASECHK.TRANS64 P0, [R0+URZ], R2 ;  /* 0x00000002000085a7 */ /* 0x000f2400080010ff */
[----:B----4-:R-:W-:Y:S05]  /*6ff0*/  @!P0 BRA `(.L_x_124) ;  /* 0xfffffffc00f08947 */ /* 0x010fea000383ffff */
[----:B------:R-:W-:Y:S05]  /*7000*/  BRA `(.L_x_125) ;  /* 0xffffffc800e47947 */ /* 0x000fea000383ffff */
.L_x_69:
[----:B------:R-:W-:-:S07]  /*7010*/  MOV R0, UR5 ;  /* 0x0000000500007c02 */ /* 0x000fce0008000f00 */
.L_x_126:
[----:B-1----:R1:W2:Y:S02]  /*7020*/  SYNCS.PHASECHK.TRANS64.TRYWAIT P0, [R0+URZ], R3 ;  /* 0x00000003000075a7 */ /* 0x0022a400080011ff */
[----:B--2---:R-:W-:Y:S05]  /*7030*/  @!P0 NANOSLEEP.SYNCS 0x989680 ;  /* 0x009896800000895d */ /* 0x004fea0003900000 */
[----:B------:R-:W2:Y:S02]  /*7040*/  @!P0 SYNCS.PHASECHK.TRANS64 P0, [R0+URZ], R3 ;  /* 0x00000003000085a7 */ /* 0x000ea400080010ff */
[----:B--2---:R-:W-:Y:S05]  /*7050*/  @!P0 BRA `(.L_x_126) ;  /* 0xfffffffc00f08947 */ /* 0x004fea000383ffff */
[----:B------:R-:W-:Y:S05]  /*7060*/  BRA `(.L_x_127) ;  /* 0xffffffc800f07947 */ /* 0x000fea000383ffff */
.L_x_70:
[----:B------:R-:W-:-:S07]  /*7070*/  MOV R0, UR5 ;  /* 0x0000000500007c02 */ /* 0x000fce0008000f00 */
.L_x_128:
[----:B-1----:R1:W2:Y:S02]  /*7080*/  SYNCS.PHASECHK.TRANS64.TRYWAIT P0, [R0+URZ], R3 ;  /* 0x00000003000075a7 */ /* 0x0022a400080011ff */
[----:B--2---:R-:W-:Y:S05]  /*7090*/  @!P0 NANOSLEEP.SYNCS 0x989680 ;  /* 0x009896800000895d */ /* 0x004fea0003900000 */
[----:B------:R-:W2:Y:S02]  /*70a0*/  @!P0 SYNCS.PHASECHK.TRANS64 P0, [R0+URZ], R3 ;  /* 0x00000003000085a7 */ /* 0x000ea400080010ff */
[----:B--2---:R-:W-:Y:S05]  /*70b0*/  @!P0 BRA `(.L_x_128) ;  /* 0xfffffffc00f08947 */ /* 0x004fea000383ffff */
[----:B------:R-:W-:Y:S05]  /*70c0*/  BRA `(.L_x_129) ;  /* 0xffffffc800fc7947 */ /* 0x000fea000383ffff */
.L_x_71:
[----:B-1----:R-:W-:-:S07]  /*70d0*/  MOV R0, UR4 ;  /* 0x0000000400007c02 */ /* 0x002fce0008000f00 */
.L_x_130:
[----:B-1----:R1:W2:Y:S02]  /*70e0*/  SYNCS.PHASECHK.TRANS64.TRYWAIT P0, [R0+URZ], R2 ;  /* 0x00000002000075a7 */ /* 0x0022a400080011ff */
[----:B--2---:R-:W-:Y:S05]  /*70f0*/  @!P0 NANOSLEEP.SYNCS 0x989680 ;  /* 0x009896800000895d */ /* 0x004fea0003900000 */
[----:B------:R-:W2:Y:S02]  /*7100*/  @!P0 SYNCS.PHASECHK.TRANS64 P0, [R0+URZ], R2 ;  /* 0x00000002000085a7 */ /* 0x000ea400080010ff */
[----:B--2---:R-:W-:Y:S05]  /*7110*/  @!P0 BRA `(.L_x_130) ;  /* 0xfffffffc00f08947 */ /* 0x004fea000383ffff */
[----:B------:R-:W-:Y:S05]  /*7120*/  BRA `(.L_x_131) ;  /* 0xffffffcc00087947 */ /* 0x000fea000383ffff */
.L_x_76:
[----:B---3--:R3:W4:Y:S02]  /*7130*/  SYNCS.PHASECHK.TRANS64.TRYWAIT P0, [R7+URZ+0x70], R0 ;  /* 0x00007000070075a7 */ /* 0x00872400080011ff */
[----:B----4-:R-:W-:Y:S05]  /*7140*/  @!P0 NANOSLEEP.SYNCS 0x989680 ;  /* 0x009896800000895d */ /* 0x010fea0003900000 */
[----:B------:R-:W4:Y:S02]  /*7150*/  @!P0 SYNCS.PHASECHK.TRANS64 P0, [R7+URZ+0x70], R0 ;  /* 0x00007000070085a7 */ /* 0x000f2400080010ff */
[----:B----4-:R-:W-:Y:S05]  /*7160*/  @!P0 BRA `(.L_x_76) ;  /* 0xfffffffc00f08947 */ /* 0x010fea000383ffff */
[----:B------:R-:W-:Y:S05]  /*7170*/  BRA `(.L_x_132) ;  /* 0xffffffd0001c7947 */ /* 0x000fea000383ffff */
.L_x_79:
[----:B-1----:R-:W-:Y:S07]  /*7180*/  MOV R0, UR17 ;  /* 0x0000001100007c02 */ /* 0x002fee0008000f00 */
.L_x_133:
[----:B-1----:R1:W3:Y:S02]  /*7190*/  SYNCS.PHASECHK.TRANS64.TRYWAIT P2, [R0+URZ+0x68], R7 ;  /* 0x00006807000075a7 */ /* 0x0022e400080411ff */
[----:B---3--:R-:W-:Y:S05]  /*71a0*/  @!P2 NANOSLEEP.SYNCS 0x989680 ;  /* 0x009896800000a95d */ /* 0x008fea0003900000 */
[----:B------:R-:W3:Y:S02]  /*71b0*/  @!P2 SYNCS.PHASECHK.TRANS64 P2, [R0+URZ+0x68], R7 ;  /* 0x000068070000a5a7 */ /* 0x000ee400080410ff */
[----:B---3--:R-:W-:Y:S05]  /*71c0*/  @!P2 BRA `(.L_x_133) ;  /* 0xfffffffc00f0a947 */ /* 0x008fea000383ffff */
[----:B------:R-:W-:Y:S05]  /*71d0*/  BRA `(.L_x_78) ;  /* 0xffffffd4007c7947 */ /* 0x000fea000383ffff */
.L_x_82:
[----:B-1----:R-:W-:Y:S07]  /*71e0*/  MOV R0, UR17 ;  /* 0x0000001100007c02 */ /* 0x002fee0008000f00 */
.L_x_134:
[----:B-1----:R1:W3:Y:S02]  /*71f0*/  SYNCS.PHASECHK.TRANS64.TRYWAIT P0, [R0+URZ+0x58], R6 ;  /* 0x00005806000075a7 */ /* 0x0022e400080011ff */
[----:B---3--:R-:W-:Y:S05]  /*7200*/  @!P0 NANOSLEEP.SYNCS 0x989680 ;  /* 0x009896800000895d */ /* 0x008fea0003900000 */
[----:B------:R-:W3:Y:S02]  /*7210*/  @!P0 SYNCS.PHASECHK.TRANS64 P0, [R0+URZ+0x58], R6 ;  /* 0x00005806000085a7 */ /* 0x000ee400080010ff */
[----:B---3--:R-:W-:Y:S05]  /*7220*/  @!P0 BRA `(.L_x_134) ;  /* 0xfffffffc00f08947 */ /* 0x008fea000383ffff */
[----:B------:R-:W-:Y:S05]  /*7230*/  BRA `(.L_x_135) ;  /* 0xffffffd400cc7947 */ /* 0x000fea000383ffff */
.L_x_85:
[----:B---3--:R3:W1:Y:S02]  /*7240*/  SYNCS.PHASECHK.TRANS64.TRYWAIT P0, [R3+URZ+0x70], R0 ;  /* 0x00007000030075a7 */ /* 0x00866400080011ff */
[----:B-1----:R-:W-:Y:S05]  /*7250*/  @!P0 NANOSLEEP.SYNCS 0x989680 ;  /* 0x009896800000895d */ /* 0x002fea0003900000 */
[----:B------:R-:W1:Y:S02]  /*7260*/  @!P0 SYNCS.PHASECHK.TRANS64 P0, [R3+URZ+0x70], R0 ;  /* 0x00007000030085a7 */ /* 0x000e6400080010ff */
[----:B-1----:R-:W-:Y:S05]  /*7270*/  @!P0 BRA `(.L_x_85) ;  /* 0xfffffffc00f08947 */ /* 0x002fea000383ffff */
[----:B------:R-:W-:Y:S05]  /*7280*/  BRA `(.L_x_136) ;  /* 0xffffffdc00147947 */ /* 0x000fea000383ffff */
.L_x_96:
[----:B-1----:R-:W-:Y:S04]  /*7290*/  MOV R0, UR44 ;  /* 0x0000002c00007c02 */ /* 0x002fe80008000f00 */
[----:B------:R1:W2:Y:S03]  /*72a0*/  SYNCS.PHASECHK.TRANS64.TRYWAIT P1, [R0+URZ+0x50], R4 ;  /* 0x00005004000075a7 */ /* 0x0002a600080211ff */
[----:B--2---:R-:W-:Y:S05]  /*72b0*/  @!P1 NANOSLEEP.SYNCS 0x989680 ;  /* 0x009896800000995d */ /* 0x004fea0003900000 */
[----:B------:R-:W2:Y:S02]  /*72c0*/  @!P1 SYNCS.PHASECHK.TRANS64 P1, [R0+URZ+0x50], R4 ;  /* 0x00005004000095a7 */ /* 0x000ea400080210ff */
[----:B--2---:R-:W-:Y:S05]  /*72d0*/  @!P1 BRA `(.L_x_96) ;  /* 0xfffffffc00ec9947 */ /* 0x004fea000383ffff */
[----:B------:R-:W-:Y:S05]  /*72e0*/  BRA `(.L_x_95) ;  /* 0xffffffe800647947 */ /* 0x000fea000383ffff */
.L_x_98:
[----:B------:R1:W1:Y:S02]  /*72f0*/  SYNCS.PHASECHK.TRANS64.TRYWAIT P1, [R16+URZ+0x90], R3 ;  /* 0x00009003100075a7 */ /* 0x00026400080211ff */
[----:B-1----:R-:W-:Y:S05]  /*7300*/  @!P1 NANOSLEEP.SYNCS 0x989680 ;  /* 0x009896800000995d */ /* 0x002fea0003900000 */
[----:B------:R-:W1:Y:S02]  /*7310*/  @!P1 SYNCS.PHASECHK.TRANS64 P1, [R16+URZ+0x90], R3 ;  /* 0x00009003100095a7 */ /* 0x000e6400080210ff */
[----:B-1----:R-:W-:Y:S05]  /*7320*/  @!P1 BRA `(.L_x_98) ;  /* 0xfffffffc00f09947 */ /* 0x002fea000383ffff */
[----:B------:R-:W-:Y:S05]  /*7330*/  BRA `(.L_x_97) ;  /* 0xffffffe800a07947 */ /* 0x000fea000383ffff */
        .weak           $__internal_0_$__cuda_sm10x_tcgen05_guardrail_trap_col_being_dealloced_not_returned_by_alloc
        .type           $__internal_0_$__cuda_sm10x_tcgen05_guardrail_trap_col_being_dealloced_not_returned_by_alloc,@function
        .size           $__internal_0_$__cuda_sm10x_tcgen05_guardrail_trap_col_being_dealloced_not_returned_by_alloc,($__internal_1_$__cuda_sm10x_tcgen05_guardrail_trap_phase_invalid_during_alloc - $__internal_0_$__cuda_sm10x_tcgen05_guardrail_trap_col_being_dealloced_not_returned_by_alloc)
$__internal_0_$__cuda_sm10x_tcgen05_guardrail_trap_col_being_dealloced_not_returned_by_alloc:
[----:B------:R-:W-:Y:S05]  /*7340*/  BPT.TRAP 0x1 ;  /* 0x000000040000795c */ /* 0x000fea0000300000 */
[----:B------:R-:W-:-:S04]  /*7350*/  HFMA2 R3, -RZ, RZ, 0, 0 ;  /* 0x00000000ff037431 */ /* 0x000fc800000001ff */
[----:B------:R-:W-:Y:S05]  /*7360*/  RET.REL.NODEC R2 `(_ZN7cutlass13device_kernelINS_4gemm6kernel13GemmUniversalIN4cute5tupleIJiiiiEEENS1_10collective13CollectiveMmaINS1_35MainloopSm100TmaUmmaWarpSpecializedILi5ELi2ELi4ENS5_IJNS4_1CILi2EEESB_NSA_ILi1EEEEEEEENS5_IJNSA_ILi64EEESF_NSA_ILi128EEEEEEaNS5_IJlSC_lEEEaSI_NS4_8TiledMMAINS4_8MMA_AtomIJNS4_15SM100_MMA_S8_SSIaaiLi64ELi64ELNS4_4UMMA5MajorE0ELSN_0ELNSM_8SaturateE0EEEEEENS4_6LayoutINS5_IJSC_SC_SC_EEENS5_IJNSA_ILi0EEEST_ST_EEEEENS5_IJNS4_10UnderscoreESW_SW_EEEEENS4_23SM90_TMA_LOAD_MULTICASTENS4_14ComposedLayoutINS4_7SwizzleILi3ELi4ELi3EEENS4_18smem_ptr_flag_bitsILi8EEENSR_INS5_IJNSA_ILi8EEESG_EEENS5_IJSG_SC_EEEEEEEvNS4_8identityESZ_S19_vS1A_EENS_8epilogue10collective18CollectiveEpilogueINS1C_23Sm100TmaWarpSpecializedILi1ELi1ELi32ELb0ELb0EEEJSH_NS5_IJNSR_ISF_SC_EES1H_EEEaSI_aSI_NS1C_6fusion15FusionCallbacksIS1G_NS1J_17LinearCombinationIaiaiLNS_15FloatRoundStyleE2EEESH_S1I_JEEENS4_5SM1004TMEM4LOAD26SM100_TMEM_LOAD_16dp32b32xENS4_13SM90_TMA_LOADENS10_INS11_ILi2ELi4ELi3EEES14_NSR_INS5_IJS15_SF_EEENS5_IJSF_SC_EEEEEEENS4_39AutoVectorizingCopyWithAssumedAlignmentILi128EEENS4_14SM90_TMA_STOREES1Y_S20_S20_EEEvvEEEEvNT_6ParamsE) ;  /* 0xffffff8c02247950 */ /* 0x000fea0003c3ffff */
        .weak           $__internal_1_$__cuda_sm10x_tcgen05_guardrail_trap_phase_invalid_during_alloc
        .type           $__internal_1_$__cuda_sm10x_tcgen05_guardrail_trap_phase_invalid_during_alloc,@function
        .size           $__internal_1_$__cuda_sm10x_tcgen05_guardrail_trap_phase_invalid_during_alloc,($__internal_2_$__cuda_sm10x_tcgen05_guardrail_trap_unallocated_columns_being_dealloced - $__internal_1_$__cuda_sm10x_tcgen05_guardrail_trap_phase_invalid_during_alloc)
$__internal_1_$__cuda_sm10x_tcgen05_guardrail_trap_phase_invalid_during_alloc:
[----:B------:R-:W-:Y:S05]  /*7370*/  BPT.TRAP 0x1 ;  /* 0x000000040000795c */ /* 0x000fea0000300000 */
[----:B------:R-:W-:-:S04]  /*7380*/  MOV R5, 0x0 ;  /* 0x0000000000057802 */ /* 0x000fc80000000f00 */
[----:B------:R-:W-:Y:S05]  /*7390*/  RET.REL.NODEC R4 `(_ZN7cutlass13device_kernelINS_4gemm6kernel13GemmUniversalIN4cute5tupleIJiiiiEEENS1_10collective13CollectiveMmaINS1_35MainloopSm100TmaUmmaWarpSpecializedILi5ELi2ELi4ENS5_IJNS4_1CILi2EEESB_NSA_ILi1EEEEEEEENS5_IJNSA_ILi64EEESF_NSA_ILi128EEEEEEaNS5_IJlSC_lEEEaSI_NS4_8TiledMMAINS4_8MMA_AtomIJNS4_15SM100_MMA_S8_SSIaaiLi64ELi64ELNS4_4UMMA5MajorE0ELSN_0ELNSM_8SaturateE0EEEEEENS4_6LayoutINS5_IJSC_SC_SC_EEENS5_IJNSA_ILi0EEEST_ST_EEEEENS5_IJNS4_10UnderscoreESW_SW_EEEEENS4_23SM90_TMA_LOAD_MULTICASTENS4_14ComposedLayoutINS4_7SwizzleILi3ELi4ELi3EEENS4_18smem_ptr_flag_bitsILi8EEENSR_INS5_IJNSA_ILi8EEESG_EEENS5_IJSG_SC_EEEEEEEvNS4_8identityESZ_S19_vS1A_EENS_8epilogue10collective18CollectiveEpilogueINS1C_23Sm100TmaWarpSpecializedILi1ELi1ELi32ELb0ELb0EEEJSH_NS5_IJNSR_ISF_SC_EES1H_EEEaSI_aSI_NS1C_6fusion15FusionCallbacksIS1G_NS1J_17LinearCombinationIaiaiLNS_15FloatRoundStyleE2EEESH_S1I_JEEENS4_5SM1004TMEM4LOAD26SM100_TMEM_LOAD_16dp32b32xENS4_13SM90_TMA_LOADENS10_INS11_ILi2ELi4ELi3EEES14_NSR_INS5_IJS15_SF_EEENS5_IJSF_SC_EEEEEEENS4_39AutoVectorizingCopyWithAssumedAlignmentILi128EEENS4_14SM90_TMA_STOREES1Y_S20_S20_EEEvvEEEEvNT_6ParamsE) ;  /* 0xffffff8c04187950 */ /* 0x000fea0003c3ffff */
        .weak           $__internal_2_$__cuda_sm10x_tcgen05_guardrail_trap_unallocated_columns_being_dealloced
        .type           $__internal_2_$__cuda_sm10x_tcgen05_guardrail_trap_unallocated_columns_being_dealloced,@function
        .size           $__internal_2_$__cuda_sm10x_tcgen05_guardrail_trap_unallocated_columns_being_dealloced,(.L_x_138 - $__internal_2_$__cuda_sm10x_tcgen05_guardrail_trap_unallocated_columns_being_dealloced)
$__internal_2_$__cuda_sm10x_tcgen05_guardrail_trap_unallocated_columns_being_dealloced:
[----:B------:R-:W-:Y:S05]  /*73a0*/  BPT.TRAP 0x1 ;  /* 0x000000040000795c */ /* 0x000fea0000300000 */
[----:B------:R-:W-:-:S04]  /*73b0*/  HFMA2 R3, -RZ, RZ, 0, 0 ;  /* 0x00000000ff037431 */ /* 0x000fc800000001ff */
[----:B------:R-:W-:Y:S05]  /*73c0*/  RET.REL.NODEC R2 `(_ZN7cutlass13device_kernelINS_4gemm6kernel13GemmUniversalIN4cute5tupleIJiiiiEEENS1_10collective13CollectiveMmaINS1_35MainloopSm100TmaUmmaWarpSpecializedILi5ELi2ELi4ENS5_IJNS4_1CILi2EEESB_NSA_ILi1EEEEEEEENS5_IJNSA_ILi64EEESF_NSA_ILi128EEEEEEaNS5_IJlSC_lEEEaSI_NS4_8TiledMMAINS4_8MMA_AtomIJNS4_15SM100_MMA_S8_SSIaaiLi64ELi64ELNS4_4UMMA5MajorE0ELSN_0ELNSM_8SaturateE0EEEEEENS4_6LayoutINS5_IJSC_SC_SC_EEENS5_IJNSA_ILi0EEEST_ST_EEEEENS5_IJNS4_10UnderscoreESW_SW_EEEEENS4_23SM90_TMA_LOAD_MULTICASTENS4_14ComposedLayoutINS4_7SwizzleILi3ELi4ELi3EEENS4_18smem_ptr_flag_bitsILi8EEENSR_INS5_IJNSA_ILi8EEESG_EEENS5_IJSG_SC_EEEEEEEvNS4_8identityESZ_S19_vS1A_EENS_8epilogue10collective18CollectiveEpilogueINS1C_23Sm100TmaWarpSpecializedILi1ELi1ELi32ELb0ELb0EEEJSH_NS5_IJNSR_ISF_SC_EES1H_EEEaSI_aSI_NS1C_6fusion15FusionCallbacksIS1G_NS1J_17LinearCombinationIaiaiLNS_15FloatRoundStyleE2EEESH_S1I_JEEENS4_5SM1004TMEM4LOAD26SM100_TMEM_LOAD_16dp32b32xENS4_13SM90_TMA_LOADENS10_INS11_ILi2ELi4ELi3EEES14_NSR_INS5_IJS15_SF_EEENS5_IJSF_SC_EEEEEEENS4_39AutoVectorizingCopyWithAssumedAlignmentILi128EEENS4_14SM90_TMA_STOREES1Y_S20_S20_EEEvvEEEEvNT_6ParamsE) ;  /* 0xffffff8c020c7950 */ /* 0x000fea0003c3ffff */
.L_x_137:
[----:B------:R-:W-:-:S00]  /*73d0*/  BRA `(.L_x_137) ;  /* 0xfffffffc00fc7947 */ /* 0x000fc0000383ffff */
[----:B------:R-:W-:-:S00]  /*73e0*/  NOP ;  /* 0x0000000000007918 */ /* 0x000fc00000000000 */
        /* <DEDUP_REMOVED lines=9> */
.L_x_138:


//--------------------- .nv.global.init           --------------------------
	.section	.nv.global.init,"aw",@progbits
.nv.global.init:
	.type		$str$27,@object
	.size		$str$27,($str$28 - $str$27)
$str$27:
        /*0000*/ 	.byte	0x28, 0x61, 0x64, 0x64, 0x72, 0x65, 0x73, 0x73, 0x20, 0x26, 0x20, 0x6d, 0x61, 0x73, 0x6b, 0x29
        /*0010*/ 	.byte	0x20, 0x3d, 0x3d, 0x20, 0x30, 0x00
	.type		$str$28,@object
	.size		$str$28,($str$26 - $str$28)
$str$28:
        /*0016*/ 	.byte	0x2f, 0x74, 0x6d, 0x70, 0x2f, 0x63, 0x75, 0x74, 0x6c, 0x61, 0x73, 0x73, 0x5f, 0x73, 0x77, 0x65
        /*0026*/ 	.byte	0x65, 0x70, 0x5f, 0x73, 0x72, 0x63, 0x2f, 0x69, 0x6e, 0x63, 0x6c, 0x75, 0x64, 0x65, 0x2f, 0x63
        /*0036*/ 	.byte	0x75, 0x74, 0x65, 0x2f, 0x70, 0x6f, 0x69, 0x6e, 0x74, 0x65, 0x72, 0x5f, 0x66, 0x6c, 0x61, 0x67
        /*0046*/ 	.byte	0x67, 0x65, 0x64, 0x2e, 0x68, 0x70, 0x70, 0x00
	.type		$str$26,@object
	.size		$str$26,($str$25 - $str$26)
$str$26:
        /*004e*/ 	.byte	0x2f, 0x74, 0x6d, 0x70, 0x2f, 0x63, 0x75, 0x74, 0x6c, 0x61, 0x73, 0x73, 0x5f, 0x73, 0x77, 0x65
        /*005e*/ 	.byte	0x65, 0x70, 0x5f, 0x73, 0x72, 0x63, 0x2f, 0x69, 0x6e, 0x63, 0x6c, 0x75, 0x64, 0x65, 0x2f, 0x63
        /*006e*/ 	.byte	0x75, 0x74, 0x65, 0x2f, 0x61, 0x74, 0x6f, 0x6d, 0x2f, 0x63, 0x6f, 0x70, 0x79, 0x5f, 0x74, 0x72
        /*007e*/ 	.byte	0x61, 0x69, 0x74, 0x73, 0x5f, 0x73, 0x6d, 0x31, 0x30, 0x30, 0x2e, 0x68, 0x70, 0x70, 0x00
	.type		$str$25,@object
	.size		$str$25,(__unnamed_1 - $str$25)
$str$25:
        /*008d*/ 	.byte	0x28, 0x28, 0x75, 0x69, 0x6e, 0x74, 0x33, 0x32, 0x5f, 0x74, 0x28, 0x74, 0x68, 0x72, 0x65, 0x61
        /*009d*/ 	.byte	0x64, 0x49, 0x64, 0x78, 0x2e, 0x78, 0x29, 0x20, 0x2f, 0x20, 0x33, 0x32, 0x29, 0x20, 0x25, 0x20
        /*00ad*/ 	.byte	0x34, 0x29, 0x20, 0x3d, 0x3d, 0x20, 0x28, 0x28, 0x28, 0x74, 0x6d, 0x65, 0x6d, 0x5f, 0x61, 0x64
        /*00bd*/ 	.byte	0x64, 0x72, 0x20, 0x3e, 0x3e, 0x20, 0x31, 0x36, 0x29, 0x20, 0x2f, 0x20, 0x33, 0x32, 0x29, 0x20
        /*00cd*/ 	.byte	0x25, 0x20, 0x34, 0x29, 0x00
	.type		__unnamed_1,@object
	.size		__unnamed_1,(__unnamed_2 - __unnamed_1)
__unnamed_1:
        /*00d2*/ 	.byte	0x61, 0x75, 0x74, 0x6f, 0x20, 0x63, 0x75, 0x74, 0x65, 0x3a, 0x3a, 0x61, 0x73, 0x5f, 0x70, 0x6f
        /* <DEDUP_REMOVED lines=24> */
        /*0262*/ 	.byte	0x00
	.type		__unnamed_2,@object
	.size		__unnamed_2,(.L_2 - __unnamed_2)
__unnamed_2:
        /* <DEDUP_REMOVED lines=41> */
.L_2:


//--------------------- .nv.shared._ZN7cutlass13device_kernelINS_4gemm6kernel13GemmUniversalIN4cute5tupleIJiiiiEEENS1_10collective13CollectiveMmaINS1_35MainloopSm100TmaUmmaWarpSpecializedILi5ELi2ELi4ENS5_IJNS4_1CILi2EEESB_NSA_ILi1EEEEEEEENS5_IJNSA_ILi64EEESF_NSA_ILi128EEEEEEaNS5_IJlSC_lEEEaSI_NS4_8TiledMMAINS4_8MMA_AtomIJNS4_15SM100_MMA_S8_SSIaaiLi64ELi64ELNS4_4UMMA5MajorE0ELSN_0ELNSM_8SaturateE0EEEEEENS4_6LayoutINS5_IJSC_SC_SC_EEENS5_IJNSA_ILi0EEEST_ST_EEEEENS5_IJNS4_10UnderscoreESW_SW_EEEEENS4_23SM90_TMA_LOAD_MULTICASTENS4_14ComposedLayoutINS4_7SwizzleILi3ELi4ELi3EEENS4_18smem_ptr_flag_bitsILi8EEENSR_INS5_IJNSA_ILi8EEESG_EEENS5_IJSG_SC_EEEEEEEvNS4_8identityESZ_S19_vS1A_EENS_8epilogue10collective18CollectiveEpilogueINS1C_23Sm100TmaWarpSpecializedILi1ELi1ELi32ELb0ELb0EEEJSH_NS5_IJNSR_ISF_SC_EES1H_EEEaSI_aSI_NS1C_6fusion15FusionCallbacksIS1G_NS1J_17LinearCombinationIaiaiLNS_15FloatRoundStyleE2EEESH_S1I_JEEENS4_5SM1004TMEM4LOAD26SM100_TMEM_LOAD_16dp32b32xENS4_13SM90_TMA_LOADENS10_INS11_ILi2ELi4ELi3EEES14_NSR_INS5_IJS15_SF_EEENS5_IJSF_SC_EEEEEEENS4_39AutoVectorizingCopyWithAssumedAlignmentILi128EEENS4_14SM90_TMA_STOREES1Y_S20_S20_EEEvvEEEEvNT_6ParamsE --------------------------
	.section	.nv.shared._ZN7cutlass13device_kernelINS_4gemm6kernel13GemmUniversalIN4cute5tupleIJiiiiEEENS1_10collective13CollectiveMmaINS1_35MainloopSm100TmaUmmaWarpSpecializedILi5ELi2ELi4ENS5_IJNS4_1CILi2EEESB_NSA_ILi1EEEEEEEENS5_IJNSA_ILi64EEESF_NSA_ILi128EEEEEEaNS5_IJlSC_lEEEaSI_NS4_8TiledMMAINS4_8MMA_AtomIJNS4_15SM100_MMA_S8_SSIaaiLi64ELi64ELNS4_4UMMA5MajorE0ELSN_0ELNSM_8SaturateE0EEEEEENS4_6LayoutINS5_IJSC_SC_SC_EEENS5_IJNSA_ILi0EEEST_ST_EEEEENS5_IJNS4_10UnderscoreESW_SW_EEEEENS4_23SM90_TMA_LOAD_MULTICASTENS4_14ComposedLayoutINS4_7SwizzleILi3ELi4ELi3EEENS4_18smem_ptr_flag_bitsILi8EEENSR_INS5_IJNSA_ILi8EEESG_EEENS5_IJSG_SC_EEEEEEEvNS4_8identityESZ_S19_vS1A_EENS_8epilogue10collective18CollectiveEpilogueINS1C_23Sm100TmaWarpSpecializedILi1ELi1ELi32ELb0ELb0EEEJSH_NS5_IJNSR_ISF_SC_EES1H_EEEaSI_aSI_NS1C_6fusion15FusionCallbacksIS1G_NS1J_17LinearCombinationIaiaiLNS_15FloatRoundStyleE2EEESH_S1I_JEEENS4_5SM1004TMEM4LOAD26SM100_TMEM_LOAD_16dp32b32xENS4_13SM90_TMA_LOADENS10_INS11_ILi2ELi4ELi3EEES14_NSR_INS5_IJS15_SF_EEENS5_IJSF_SC_EEEEEEENS4_39AutoVectorizingCopyWithAssumedAlignmentILi128EEENS4_14SM90_TMA_STOREES1Y_S20_S20_EEEvvEEEEvNT_6ParamsE,"aw",@nobits
	.sectionflags	@""
	.align	16
	.zero		1024


//--------------------- .nv.shared.reserved.0     --------------------------
	.section	.nv.shared.reserved.0,"aw",@nobits
	.weak		__nv_reservedSMEM_offset_0_alias
	.size		__nv_reservedSMEM_offset_0_alias, 0, 64
	.other		__nv_reservedSMEM_offset_0_alias,@"STO_CUDA_RESERVED_SHARED STV_DEFAULT"
__nv_reservedSMEM_offset_0_alias:
	.zero		0
.nv.shared.reserved.0:
	.zero		64
	.weak		__nv_reservedSMEM_tcgen05_partition
	.type		__nv_reservedSMEM_tcgen05_partition,@object
	.size		__nv_reservedSMEM_tcgen05_partition,(.L_0 - __nv_reservedSMEM_tcgen05_partition)
__nv_reservedSMEM_tcgen05_partition:
	.zero		32
.L_0:


//--------------------- .nv.global                --------------------------
	.section	.nv.global,"aw",@nobits
.nv.global:
	.type		_ZN40_INTERNAL_c7ba8962_4_k_cu_3a75acb2_104694cute1_E,@object
	.size		_ZN40_INTERNAL_c7ba8962_4_k_cu_3a75acb2_104694cute1_E,(_ZN40_INTERNAL_c7ba8962_4_k_cu_3a75acb2_104694cuda3std3__45__cpo6cbeginE - _ZN40_INTERNAL_c7ba8962_4_k_cu_3a75acb2_104694cute1_E)
_ZN40_INTERNAL_c7ba8962_4_k_cu_3a75acb2_104694cute1_E:
	.zero		1
	.type		_ZN40_INTERNAL_c7ba8962_4_k_cu_3a75acb2_104694cuda3std3__45__cpo6cbeginE,@object
	.size		_ZN40_INTERNAL_c7ba8962_4_k_cu_3a75acb2_104694cuda3std3__45__cpo6cbeginE,(_ZN40_INTERNAL_c7ba8962_4_k_cu_3a75acb2_104694cuda3std3__48in_placeE - _ZN40_INTERNAL_c7ba8962_4_k_cu_3a75acb2_104694cuda3std3__45__cpo6cbeginE)
_ZN40_INTERNAL_c7ba8962_4_k_cu_3a75acb2_104694cuda3std3__45__cpo6cbeginE:
	.zero		1
	.type		_ZN40_INTERNAL_c7ba8962_4_k_cu_3a75acb2_104694cuda3std3__48in_placeE,@object
	.size		_ZN40_INTERNAL_c7ba8962_4_k_cu_3a75acb2_104694cuda3std3__48in_placeE,(_ZN40_INTERNAL_c7ba8962_4_k_cu_3a75acb2_104694cuda3std6ranges3__45__cpo9iter_moveE - _ZN40_INTERNAL_c7ba8962_4_k_cu_3a75acb2_104694cuda3std3__48in_placeE)
_ZN40_INTERNAL_c7ba8962_4_k_cu_3a75acb2_104694cuda3std3__48in_placeE:
	.zero		1
	.type		_ZN40_INTERNAL_c7ba8962_4_k_cu_3a75acb2_104694cuda3std6ranges3__45__cpo9iter_moveE,@object
	.size		_ZN40_INTERNAL_c7ba8962_4_k_cu_3a75acb2_104694cuda3std6ranges3__45__cpo9iter_moveE,(_ZN40_INTERNAL_c7ba8962_4_k_cu_3a75acb2_104694cuda3std3__45__cpo5beginE - _ZN40_INTERNAL_c7ba8962_4_k_cu_3a75acb2_104694cuda3std6ranges3__45__cpo9iter_moveE)
_ZN40_INTERNAL_c7ba8962_4_k_cu_3a75acb2_104694cuda3std6ranges3__45__cpo9iter_moveE:
	.zero		1
	.type		_ZN40_INTERNAL_c7ba8962_4_k_cu_3a75acb2_104694cuda3std3__45__cpo5beginE,@object
	.size		_ZN40_INTERNAL_c7ba8962_4_k_cu_3a75acb2_104694cuda3std3__45__cpo5beginE,(_ZN40_INTERNAL_c7ba8962_4_k_cu_3a75acb2_104694cuda3std3__442_GLOBAL__N__c7ba8962_4_k_cu_3a75acb2_104696ignoreE - _ZN40_INTERNAL_c7ba8962_4_k_cu_3a75acb2_104694cuda3std3__45__cpo5beginE)
_ZN40_INTERNAL_c7ba8962_4_k_cu_3a75acb2_104694cuda3std3__45__cpo5beginE:
	.zero		1
	.type		_ZN40_INTERNAL_c7ba8962_4_k_cu_3a75acb2_104694cuda3std3__442_GLOBAL__N__c7ba8962_4_k_cu_3a75acb2_104696ignoreE,@object
	.size		_ZN40_INTERNAL_c7ba8962_4_k_cu_3a75acb2_104694cuda3std3__442_GLOBAL__N__c7ba8962_4_k_cu_3a75acb2_104696ignoreE,(_ZN40_INTERNAL_c7ba8962_4_k_cu_3a75acb2_104694cute7productE - _ZN40_INTERNAL_c7ba8962_4_k_cu_3a75acb2_104694cuda3std3__442_GLOBAL__N__c7ba8962_4_k_cu_3a75acb2_104696ignoreE)
_ZN40_INTERNAL_c7ba8962_4_k_cu_3a75acb2_104694cuda3std3__442_GLOBAL__N__c7ba8962_4_k_cu_3a75acb2_104696ignoreE:
	.zero		1
	.type		_ZN40_INTERNAL_c7ba8962_4_k_cu_3a75acb2_104694cute7productE,@object
	.size		_ZN40_INTERNAL_c7ba8962_4_k_cu_3a75acb2_104694cute7productE,(_ZN40_INTERNAL_c7ba8962_4_k_cu_3a75acb2_104694cuda3std3__45__cpo3endE - _ZN40_INTERNAL_c7ba8962_4_k_cu_3a75acb2_104694cute7productE)
_ZN40_INTERNAL_c7ba8962_4_k_cu_3a75acb2_104694cute7productE:
	.zero		1
	.type		_ZN40_INTERNAL_c7ba8962_4_k_cu_3a75acb2_104694cuda3std3__45__cpo3endE,@object
	.size		_ZN40_INTERNAL_c7ba8962_4_k_cu_3a75acb2_104694cuda3std3__45__cpo3endE,(_ZN40_INTERNAL_c7ba8962_4_k_cu_3a75acb2_104694cuda3std3__419piecewise_constructE - _ZN40_INTERNAL_c7ba8962_4_k_cu_3a75acb2_104694cuda3std3__45__cpo3endE)
_ZN40_INTERNAL_c7ba8962_4_k_cu_3a75acb2_104694cuda3std3__45__cpo3endE:
	.zero		1
	.type		_ZN40_INTERNAL_c7ba8962_4_k_cu_3a75acb2_104694cuda3std3__419piecewise_constructE,@object
	.size		_ZN40_INTERNAL_c7ba8962_4_k_cu_3a75acb2_104694cuda3std3__419piecewise_constructE,(_ZN40_INTERNAL_c7ba8962_4_k_cu_3a75acb2_104694cuda3std3__45__cpo4cendE - _ZN40_INTERNAL_c7ba8962_4_k_cu_3a75acb2_104694cuda3std3__419piecewise_constructE)
_ZN40_INTERNAL_c7ba8962_4_k_cu_3a75acb2_104694cuda3std3__419piecewise_constructE:
	.zero		1
	.type		_ZN40_INTERNAL_c7ba8962_4_k_cu_3a75acb2_104694cuda3std3__45__cpo4cendE,@object
	.size		_ZN40_INTERNAL_c7ba8962_4_k_cu_3a75acb2_104694cuda3std3__45__cpo4cendE,(_ZN40_INTERNAL_c7ba8962_4_k_cu_3a75acb2_104694cuda3std6ranges3__45__cpo4swapE - _ZN40_INTERNAL_c7ba8962_4_k_cu_3a75acb2_104694cuda3std3__45__cpo4cendE)
_ZN40_INTERNAL_c7ba8962_4_k_cu_3a75acb2_104694cuda3std3__45__cpo4cendE:
	.zero		1
	.type		_ZN40_INTERNAL_c7ba8962_4_k_cu_3a75acb2_104694cuda3std6ranges3__45__cpo4swapE,@object
	.size		_ZN40_INTERNAL_c7ba8962_4_k_cu_3a75acb2_104694cuda3std6ranges3__45__cpo4swapE,(.L_10 - _ZN40_INTERNAL_c7ba8962_4_k_cu_3a75acb2_104694cuda3std6ranges3__45__cpo4swapE)
_ZN40_INTERNAL_c7ba8962_4_k_cu_3a75acb2_104694cuda3std6ranges3__45__cpo4swapE:
	.zero		1
.L_10:


//--------------------- .nv.constant0._ZN7cutlass13device_kernelINS_4gemm6kernel13GemmUniversalIN4cute5tupleIJiiiiEEENS1_10collective13CollectiveMmaINS1_35MainloopSm100TmaUmmaWarpSpecializedILi5ELi2ELi4ENS5_IJNS4_1CILi2EEESB_NSA_ILi1EEEEEEEENS5_IJNSA_ILi64EEESF_NSA_ILi128EEEEEEaNS5_IJlSC_lEEEaSI_NS4_8TiledMMAINS4_8MMA_AtomIJNS4_15SM100_MMA_S8_SSIaaiLi64ELi64ELNS4_4UMMA5MajorE0ELSN_0ELNSM_8SaturateE0EEEEEENS4_6LayoutINS5_IJSC_SC_SC_EEENS5_IJNSA_ILi0EEEST_ST_EEEEENS5_IJNS4_10UnderscoreESW_SW_EEEEENS4_23SM90_TMA_LOAD_MULTICASTENS4_14ComposedLayoutINS4_7SwizzleILi3ELi4ELi3EEENS4_18smem_ptr_flag_bitsILi8EEENSR_INS5_IJNSA_ILi8EEESG_EEENS5_IJSG_SC_EEEEEEEvNS4_8identityESZ_S19_vS1A_EENS_8epilogue10collective18CollectiveEpilogueINS1C_23Sm100TmaWarpSpecializedILi1ELi1ELi32ELb0ELb0EEEJSH_NS5_IJNSR_ISF_SC_EES1H_EEEaSI_aSI_NS1C_6fusion15FusionCallbacksIS1G_NS1J_17LinearCombinationIaiaiLNS_15FloatRoundStyleE2EEESH_S1I_JEEENS4_5SM1004TMEM4LOAD26SM100_TMEM_LOAD_16dp32b32xENS4_13SM90_TMA_LOADENS10_INS11_ILi2ELi4ELi3EEES14_NSR_INS5_IJS15_SF_EEENS5_IJSF_SC_EEEEEEENS4_39AutoVectorizingCopyWithAssumedAlignmentILi128EEENS4_14SM90_TMA_STOREES1Y_S20_S20_EEEvvEEEEvNT_6ParamsE --------------------------
	.section	.nv.constant0._ZN7cutlass13device_kernelINS_4gemm6kernel13GemmUniversalIN4cute5tupleIJiiiiEEENS1_10collective13CollectiveMmaINS1_35MainloopSm100TmaUmmaWarpSpecializedILi5ELi2ELi4ENS5_IJNS4_1CILi2EEESB_NSA_ILi1EEEEEEEENS5_IJNSA_ILi64EEESF_NSA_ILi128EEEEEEaNS5_IJlSC_lEEEaSI_NS4_8TiledMMAINS4_8MMA_AtomIJNS4_15SM100_MMA_S8_SSIaaiLi64ELi64ELNS4_4UMMA5MajorE0ELSN_0ELNSM_8SaturateE0EEEEEENS4_6LayoutINS5_IJSC_SC_SC_EEENS5_IJNSA_ILi0EEEST_ST_EEEEENS5_IJNS4_10UnderscoreESW_SW_EEEEENS4_23SM90_TMA_LOAD_MULTICASTENS4_14ComposedLayoutINS4_7SwizzleILi3ELi4ELi3EEENS4_18smem_ptr_flag_bitsILi8EEENSR_INS5_IJNSA_ILi8EEESG_EEENS5_IJSG_SC_EEEEEEEvNS4_8identityESZ_S19_vS1A_EENS_8epilogue10collective18CollectiveEpilogueINS1C_23Sm100TmaWarpSpecializedILi1ELi1ELi32ELb0ELb0EEEJSH_NS5_IJNSR_ISF_SC_EES1H_EEEaSI_aSI_NS1C_6fusion15FusionCallbacksIS1G_NS1J_17LinearCombinationIaiaiLNS_15FloatRoundStyleE2EEESH_S1I_JEEENS4_5SM1004TMEM4LOAD26SM100_TMEM_LOAD_16dp32b32xENS4_13SM90_TMA_LOADENS10_INS11_ILi2ELi4ELi3EEES14_NSR_INS5_IJS15_SF_EEENS5_IJSF_SC_EEEEEEENS4_39AutoVectorizingCopyWithAssumedAlignmentILi128EEENS4_14SM90_TMA_STOREES1Y_S20_S20_EEEvvEEEEvNT_6ParamsE,"a",@progbits
	.sectionflags	@""
	.align	4
.nv.constant0._ZN7cutlass13device_kernelINS_4gemm6kernel13GemmUniversalIN4cute5tupleIJiiiiEEENS1_10collective13CollectiveMmaINS1_35MainloopSm100TmaUmmaWarpSpecializedILi5ELi2ELi4ENS5_IJNS4_1CILi2EEESB_NSA_ILi1EEEEEEEENS5_IJNSA_ILi64EEESF_NSA_ILi128EEEEEEaNS5_IJlSC_lEEEaSI_NS4_8TiledMMAINS4_8MMA_AtomIJNS4_15SM100_MMA_S8_SSIaaiLi64ELi64ELNS4_4UMMA5MajorE0ELSN_0ELNSM_8SaturateE0EEEEEENS4_6LayoutINS5_IJSC_SC_SC_EEENS5_IJNSA_ILi0EEEST_ST_EEEEENS5_IJNS4_10UnderscoreESW_SW_EEEEENS4_23SM90_TMA_LOAD_MULTICASTENS4_14ComposedLayoutINS4_7SwizzleILi3ELi4ELi3EEENS4_18smem_ptr_flag_bitsILi8EEENSR_INS5_IJNSA_ILi8EEESG_EEENS5_IJSG_SC_EEEEEEEvNS4_8identityESZ_S19_vS1A_EENS_8epilogue10collective18CollectiveEpilogueINS1C_23Sm100TmaWarpSpecializedILi1ELi1ELi32ELb0ELb0EEEJSH_NS5_IJNSR_ISF_SC_EES1H_EEEaSI_aSI_NS1C_6fusion15FusionCallbacksIS1G_NS1J_17LinearCombinationIaiaiLNS_15FloatRoundStyleE2EEESH_S1I_JEEENS4_5SM1004TMEM4LOAD26SM100_TMEM_LOAD_16dp32b32xENS4_13SM90_TMA_LOADENS10_INS11_ILi2ELi4ELi3EEES14_NSR_INS5_IJS15_SF_EEENS5_IJSF_SC_EEEEEEENS4_39AutoVectorizingCopyWithAssumedAlignmentILi128EEENS4_14SM90_TMA_STOREES1Y_S20_S20_EEEvvEEEEvNT_6ParamsE:
	.zero		2944


//--------------------- SYMBOLS --------------------------

	.type		.nv.reservedSmem.offset0,@object
	.size		.nv.reservedSmem.offset0,0x4
	.type		.nv.reservedSmem.cap,@object
	.size		.nv.reservedSmem.cap,0x4
	.type		__assertfail,@function
